//
// Generated by NVIDIA NVVM Compiler
//
// Compiler Build ID: CL-36424714
// Cuda compilation tools, release 13.0, V13.0.88
// Based on NVVM 20.0.0
//

.version 9.0
.target sm_100
.address_size 64

	// .globl	_Z10nlmSharedTPfPKfS1_iiif
.extern .shared .align 16 .b8 sh_mem[];

.visible .entry _Z10nlmSharedTPfPKfS1_iiif(
	.param .u64 .ptr .align 1 _Z10nlmSharedTPfPKfS1_iiif_param_0,
	.param .u64 .ptr .align 1 _Z10nlmSharedTPfPKfS1_iiif_param_1,
	.param .u64 .ptr .align 1 _Z10nlmSharedTPfPKfS1_iiif_param_2,
	.param .u32 _Z10nlmSharedTPfPKfS1_iiif_param_3,
	.param .u32 _Z10nlmSharedTPfPKfS1_iiif_param_4,
	.param .u32 _Z10nlmSharedTPfPKfS1_iiif_param_5,
	.param .f32 _Z10nlmSharedTPfPKfS1_iiif_param_6
)
{
	.reg .pred 	%p<43>;
	.reg .b32 	%r<160>;
	.reg .b32 	%f<237>;
	.reg .b64 	%rd<29>;

	ld.param.u64 	%rd3, [_Z10nlmSharedTPfPKfS1_iiif_param_0];
	ld.param.u64 	%rd4, [_Z10nlmSharedTPfPKfS1_iiif_param_1];
	ld.param.u64 	%rd5, [_Z10nlmSharedTPfPKfS1_iiif_param_2];
	ld.param.u32 	%r51, [_Z10nlmSharedTPfPKfS1_iiif_param_3];
	ld.param.u32 	%r52, [_Z10nlmSharedTPfPKfS1_iiif_param_4];
	ld.param.u32 	%r50, [_Z10nlmSharedTPfPKfS1_iiif_param_5];
	ld.param.f32 	%f82, [_Z10nlmSharedTPfPKfS1_iiif_param_6];
	cvta.to.global.u64 	%rd1, %rd5;
	cvta.to.global.u64 	%rd2, %rd4;
	mov.u32 	%r1, %ntid.x;
	mov.u32 	%r2, %tid.x;
	mov.u32 	%r53, %ctaid.x;
	mad.lo.s32 	%r3, %r1, %r53, %r2;
	mul.lo.s32 	%r4, %r50, %r50;
	mul.lo.s32 	%r5, %r52, %r51;
	setp.ge.s32 	%p1, %r3, %r5;
	@%p1 bra 	$L__BB0_49;
	shl.b32 	%r54, %r1, 2;
	mov.u32 	%r55, sh_mem;
	add.s32 	%r6, %r55, %r54;
	mul.wide.s32 	%rd6, %r3, 4;
	add.s64 	%rd7, %rd2, %rd6;
	ld.global.f32 	%f1, [%rd7];
	setp.eq.s32 	%p2, %r50, 0;
	@%p2 bra 	$L__BB0_7;
	max.u32 	%r7, %r4, 1;
	setp.lt.u32 	%p3, %r4, 4;
	mov.b32 	%r148, 0;
	@%p3 bra 	$L__BB0_5;
	and.b32  	%r148, %r7, -4;
	mov.b32 	%r149, 0;
	mul.wide.s32 	%rd10, %r5, 4;
$L__BB0_4:
	mad.lo.s32 	%r58, %r149, %r5, %r3;
	mul.wide.s32 	%rd8, %r58, 4;
	add.s64 	%rd9, %rd1, %rd8;
	ld.global.f32 	%f83, [%rd9];
	mad.lo.s32 	%r59, %r149, %r1, %r2;
	shl.b32 	%r60, %r59, 2;
	add.s32 	%r61, %r6, %r60;
	st.shared.f32 	[%r61], %f83;
	add.s64 	%rd11, %rd9, %rd10;
	ld.global.f32 	%f84, [%rd11];
	add.s32 	%r63, %r61, %r54;
	st.shared.f32 	[%r63], %f84;
	add.s64 	%rd12, %rd11, %rd10;
	ld.global.f32 	%f85, [%rd12];
	add.s32 	%r64, %r63, %r54;
	st.shared.f32 	[%r64], %f85;
	add.s64 	%rd13, %rd12, %rd10;
	ld.global.f32 	%f86, [%rd13];
	add.s32 	%r65, %r64, %r54;
	st.shared.f32 	[%r65], %f86;
	add.s32 	%r149, %r149, 4;
	setp.eq.s32 	%p4, %r149, %r148;
	@%p4 bra 	$L__BB0_5;
	bra.uni 	$L__BB0_4;
$L__BB0_5:
	and.b32  	%r66, %r7, 1;
	setp.eq.b32 	%p5, %r66, 1;
	not.pred 	%p6, %p5;
	@%p6 bra 	$L__BB0_7;
	mad.lo.s32 	%r67, %r148, %r5, %r3;
	mul.wide.s32 	%rd14, %r67, 4;
	add.s64 	%rd15, %rd1, %rd14;
	ld.global.f32 	%f87, [%rd15];
	mad.lo.s32 	%r68, %r148, %r1, %r2;
	shl.b32 	%r69, %r68, 2;
	add.s32 	%r70, %r6, %r69;
	st.shared.f32 	[%r70], %f87;
$L__BB0_7:
	div.s32 	%r10, %r5, %r1;
	setp.lt.s32 	%p7, %r10, 1;
	mov.f32 	%f231, 0f00000000;
	mov.f32 	%f232, %f231;
	mov.f32 	%f233, %f231;
	@%p7 bra 	$L__BB0_48;
	mul.lo.s32 	%r72, %r4, %r1;
	shl.b32 	%r73, %r72, 2;
	add.s32 	%r11, %r6, %r73;
	max.u32 	%r74, %r4, 1;
	and.b32  	%r12, %r74, 1;
	and.b32  	%r13, %r74, -4;
	and.b32  	%r14, %r74, 5;
	and.b32  	%r15, %r74, -8;
	and.b32  	%r16, %r1, 3;
	mov.f32 	%f90, 0f80000000;
	div.rn.f32 	%f91, %f90, %f82;
	fma.rn.f32 	%f92, %f91, 0f3BBB989D, 0f3F000000;
	cvt.sat.f32.f32 	%f93, %f92;
	mov.f32 	%f94, 0f4B400001;
	mov.f32 	%f95, 0f437C0000;
	fma.rm.f32 	%f96, %f93, %f95, %f94;
	add.f32 	%f97, %f96, 0fCB40007F;
	neg.f32 	%f98, %f97;
	fma.rn.f32 	%f99, %f91, 0f3FB8AA3B, %f98;
	fma.rn.f32 	%f2, %f91, 0f32A57060, %f99;
	mov.b32 	%r75, %f96;
	shl.b32 	%r76, %r75, 23;
	mov.b32 	%f3, %r76;
	neg.s32 	%r17, %r13;
	shl.b32 	%r77, %r4, 2;
	add.s32 	%r78, %r77, 16;
	mul.lo.s32 	%r18, %r1, %r78;
	mov.f32 	%f233, 0f00000000;
	mov.b32 	%r150, 0;
	mul.wide.s32 	%rd20, %r5, 4;
	mov.f32 	%f232, %f233;
	mov.f32 	%f231, %f233;
$L__BB0_9:
	setp.eq.s32 	%p8, %r50, 0;
	mad.lo.s32 	%r22, %r150, %r1, %r2;
	bar.sync 	0;
	mul.wide.u32 	%rd16, %r22, 4;
	add.s64 	%rd17, %rd2, %rd16;
	ld.global.f32 	%f100, [%rd17];
	shl.b32 	%r79, %r2, 2;
	mov.u32 	%r80, sh_mem;
	add.s32 	%r152, %r80, %r79;
	st.shared.f32 	[%r152], %f100;
	@%p8 bra 	$L__BB0_15;
	setp.lt.u32 	%p9, %r4, 4;
	mov.b32 	%r154, 0;
	@%p9 bra 	$L__BB0_13;
	mov.u32 	%r151, %r22;
	mov.u32 	%r153, %r17;
$L__BB0_12:
	mul.wide.s32 	%rd18, %r151, 4;
	add.s64 	%rd19, %rd1, %rd18;
	ld.global.f32 	%f101, [%rd19];
	shl.b32 	%r85, %r4, 2;
	add.s32 	%r86, %r85, 4;
	mad.lo.s32 	%r87, %r1, %r86, %r152;
	st.shared.f32 	[%r87], %f101;
	add.s64 	%rd21, %rd19, %rd20;
	ld.global.f32 	%f102, [%rd21];
	add.s32 	%r88, %r85, 8;
	mad.lo.s32 	%r89, %r1, %r88, %r152;
	st.shared.f32 	[%r89], %f102;
	add.s64 	%rd22, %rd21, %rd20;
	ld.global.f32 	%f103, [%rd22];
	add.s32 	%r90, %r85, 12;
	mad.lo.s32 	%r91, %r1, %r90, %r152;
	st.shared.f32 	[%r91], %f103;
	add.s64 	%rd23, %rd22, %rd20;
	ld.global.f32 	%f104, [%rd23];
	add.s32 	%r92, %r152, %r18;
	st.shared.f32 	[%r92], %f104;
	add.s32 	%r153, %r153, 4;
	shl.b32 	%r93, %r1, 4;
	add.s32 	%r152, %r152, %r93;
	shl.b32 	%r94, %r5, 2;
	add.s32 	%r151, %r151, %r94;
	setp.ne.s32 	%p10, %r153, 0;
	mov.u32 	%r154, %r13;
	@%p10 bra 	$L__BB0_12;
$L__BB0_13:
	setp.eq.s32 	%p11, %r12, 0;
	@%p11 bra 	$L__BB0_15;
	mad.lo.s32 	%r95, %r154, %r5, %r22;
	mul.wide.s32 	%rd24, %r95, 4;
	add.s64 	%rd25, %rd1, %rd24;
	ld.global.f32 	%f105, [%rd25];
	mad.lo.s32 	%r96, %r154, %r1, %r2;
	shl.b32 	%r97, %r96, 2;
	add.s32 	%r98, %r11, %r97;
	st.shared.f32 	[%r98], %f105;
$L__BB0_15:
	bar.sync 	0;
	@%p8 bra 	$L__BB0_28;
	mov.b32 	%r157, 0;
$L__BB0_17:
	setp.lt.u32 	%p13, %r4, 8;
	mov.f32 	%f227, 0f00000000;
	mov.b32 	%r159, 0;
	@%p13 bra 	$L__BB0_20;
	mov.f32 	%f227, 0f00000000;
	mov.b32 	%r158, 0;
$L__BB0_19:
	.pragma "nounroll";
	mul.lo.s32 	%r102, %r158, %r1;
	add.s32 	%r103, %r102, %r2;
	shl.b32 	%r104, %r103, 2;
	add.s32 	%r105, %r6, %r104;
	ld.shared.f32 	%f109, [%r105];
	add.s32 	%r106, %r102, %r157;
	shl.b32 	%r107, %r106, 2;
	add.s32 	%r108, %r11, %r107;
	ld.shared.f32 	%f110, [%r108];
	sub.f32 	%f111, %f109, %f110;
	fma.rn.f32 	%f112, %f111, %f111, %f227;
	shl.b32 	%r109, %r1, 2;
	add.s32 	%r110, %r105, %r109;
	ld.shared.f32 	%f113, [%r110];
	add.s32 	%r111, %r108, %r109;
	ld.shared.f32 	%f114, [%r111];
	sub.f32 	%f115, %f113, %f114;
	fma.rn.f32 	%f116, %f115, %f115, %f112;
	add.s32 	%r112, %r110, %r109;
	ld.shared.f32 	%f117, [%r112];
	add.s32 	%r113, %r111, %r109;
	ld.shared.f32 	%f118, [%r113];
	sub.f32 	%f119, %f117, %f118;
	fma.rn.f32 	%f120, %f119, %f119, %f116;
	add.s32 	%r114, %r112, %r109;
	ld.shared.f32 	%f121, [%r114];
	add.s32 	%r115, %r113, %r109;
	ld.shared.f32 	%f122, [%r115];
	sub.f32 	%f123, %f121, %f122;
	fma.rn.f32 	%f124, %f123, %f123, %f120;
	add.s32 	%r116, %r114, %r109;
	ld.shared.f32 	%f125, [%r116];
	add.s32 	%r117, %r115, %r109;
	ld.shared.f32 	%f126, [%r117];
	sub.f32 	%f127, %f125, %f126;
	fma.rn.f32 	%f128, %f127, %f127, %f124;
	add.s32 	%r118, %r116, %r109;
	ld.shared.f32 	%f129, [%r118];
	add.s32 	%r119, %r117, %r109;
	ld.shared.f32 	%f130, [%r119];
	sub.f32 	%f131, %f129, %f130;
	fma.rn.f32 	%f132, %f131, %f131, %f128;
	add.s32 	%r120, %r118, %r109;
	ld.shared.f32 	%f133, [%r120];
	add.s32 	%r121, %r119, %r109;
	ld.shared.f32 	%f134, [%r121];
	sub.f32 	%f135, %f133, %f134;
	fma.rn.f32 	%f136, %f135, %f135, %f132;
	add.s32 	%r122, %r120, %r109;
	ld.shared.f32 	%f137, [%r122];
	add.s32 	%r123, %r121, %r109;
	ld.shared.f32 	%f138, [%r123];
	sub.f32 	%f139, %f137, %f138;
	fma.rn.f32 	%f227, %f139, %f139, %f136;
	add.s32 	%r158, %r158, 8;
	setp.ne.s32 	%p14, %r158, %r15;
	mov.u32 	%r159, %r15;
	@%p14 bra 	$L__BB0_19;
$L__BB0_20:
	setp.eq.s32 	%p15, %r14, 0;
	@%p15 bra 	$L__BB0_25;
	setp.eq.s32 	%p16, %r14, 1;
	mul.lo.s32 	%r124, %r159, %r1;
	add.s32 	%r125, %r124, %r2;
	shl.b32 	%r126, %r125, 2;
	add.s32 	%r41, %r6, %r126;
	ld.shared.f32 	%f140, [%r41];
	add.s32 	%r127, %r124, %r157;
	shl.b32 	%r128, %r127, 2;
	add.s32 	%r42, %r11, %r128;
	ld.shared.f32 	%f141, [%r42];
	sub.f32 	%f142, %f140, %f141;
	fma.rn.f32 	%f227, %f142, %f142, %f227;
	@%p16 bra 	$L__BB0_25;
	setp.eq.s32 	%p17, %r14, 4;
	shl.b32 	%r43, %r1, 2;
	add.s32 	%r129, %r41, %r43;
	ld.shared.f32 	%f143, [%r129];
	add.s32 	%r130, %r42, %r43;
	ld.shared.f32 	%f144, [%r130];
	sub.f32 	%f145, %f143, %f144;
	fma.rn.f32 	%f146, %f145, %f145, %f227;
	add.s32 	%r131, %r129, %r43;
	ld.shared.f32 	%f147, [%r131];
	add.s32 	%r132, %r130, %r43;
	ld.shared.f32 	%f148, [%r132];
	sub.f32 	%f149, %f147, %f148;
	fma.rn.f32 	%f150, %f149, %f149, %f146;
	add.s32 	%r44, %r131, %r43;
	ld.shared.f32 	%f151, [%r44];
	add.s32 	%r45, %r132, %r43;
	ld.shared.f32 	%f152, [%r45];
	sub.f32 	%f153, %f151, %f152;
	fma.rn.f32 	%f227, %f153, %f153, %f150;
	@%p17 bra 	$L__BB0_25;
	setp.eq.s32 	%p18, %r14, 5;
	add.s32 	%r46, %r44, %r43;
	ld.shared.f32 	%f154, [%r46];
	add.s32 	%r47, %r45, %r43;
	ld.shared.f32 	%f155, [%r47];
	sub.f32 	%f156, %f154, %f155;
	fma.rn.f32 	%f227, %f156, %f156, %f227;
	@%p18 bra 	$L__BB0_25;
	add.s32 	%r133, %r46, %r43;
	ld.shared.f32 	%f157, [%r133];
	add.s32 	%r134, %r47, %r43;
	ld.shared.f32 	%f158, [%r134];
	sub.f32 	%f159, %f157, %f158;
	fma.rn.f32 	%f160, %f159, %f159, %f227;
	add.s32 	%r135, %r133, %r43;
	ld.shared.f32 	%f161, [%r135];
	add.s32 	%r136, %r134, %r43;
	ld.shared.f32 	%f162, [%r136];
	sub.f32 	%f163, %f161, %f162;
	fma.rn.f32 	%f227, %f163, %f163, %f160;
$L__BB0_25:
	neg.f32 	%f164, %f227;
	div.rn.f32 	%f165, %f164, %f82;
	fma.rn.f32 	%f166, %f165, 0f3BBB989D, 0f3F000000;
	cvt.sat.f32.f32 	%f167, %f166;
	mov.f32 	%f168, 0f4B400001;
	mov.f32 	%f169, 0f437C0000;
	fma.rm.f32 	%f170, %f167, %f169, %f168;
	add.f32 	%f171, %f170, 0fCB40007F;
	neg.f32 	%f172, %f171;
	fma.rn.f32 	%f173, %f165, 0f3FB8AA3B, %f172;
	fma.rn.f32 	%f174, %f165, 0f32A57060, %f173;
	mov.b32 	%r137, %f170;
	shl.b32 	%r138, %r137, 23;
	mov.b32 	%f175, %r138;
	ex2.approx.ftz.f32 	%f176, %f174;
	mul.f32 	%f69, %f176, %f175;
	setp.eq.f32 	%p19, %f69, 0f3F800000;
	@%p19 bra 	$L__BB0_27;
	add.f32 	%f231, %f231, %f69;
	shl.b32 	%r139, %r157, 2;
	mov.u32 	%r140, sh_mem;
	add.s32 	%r141, %r140, %r139;
	ld.shared.f32 	%f177, [%r141];
	fma.rn.f32 	%f233, %f69, %f177, %f233;
	setp.gt.f32 	%p20, %f69, %f232;
	selp.f32 	%f232, %f69, %f232, %p20;
$L__BB0_27:
	add.s32 	%r157, %r157, 1;
	setp.ne.s32 	%p21, %r157, %r1;
	@%p21 bra 	$L__BB0_17;
	bra.uni 	$L__BB0_47;
$L__BB0_28:
	setp.lt.u32 	%p22, %r1, 4;
	mov.b32 	%r156, 0;
	@%p22 bra 	$L__BB0_39;
	ex2.approx.ftz.f32 	%f179, %f2;
	mul.f32 	%f7, %f179, %f3;
	mov.b32 	%r155, 0;
$L__BB0_30:
	setp.eq.f32 	%p23, %f7, 0f3F800000;
	shl.b32 	%r144, %r155, 2;
	mov.u32 	%r145, sh_mem;
	add.s32 	%r32, %r145, %r144;
	@%p23 bra 	$L__BB0_32;
	add.f32 	%f231, %f231, %f7;
	ld.shared.f32 	%f180, [%r32];
	fma.rn.f32 	%f233, %f7, %f180, %f233;
	setp.gt.f32 	%p24, %f7, %f232;
	selp.f32 	%f232, %f7, %f232, %p24;
$L__BB0_32:
	@%p23 bra 	$L__BB0_34;
	add.f32 	%f231, %f231, %f7;
	ld.shared.f32 	%f181, [%r32+4];
	fma.rn.f32 	%f233, %f7, %f181, %f233;
	setp.gt.f32 	%p26, %f7, %f232;
	selp.f32 	%f232, %f7, %f232, %p26;
$L__BB0_34:
	@%p23 bra 	$L__BB0_36;
	add.f32 	%f231, %f231, %f7;
	ld.shared.f32 	%f182, [%r32+8];
	fma.rn.f32 	%f233, %f7, %f182, %f233;
	setp.gt.f32 	%p28, %f7, %f232;
	selp.f32 	%f232, %f7, %f232, %p28;
$L__BB0_36:
	@%p23 bra 	$L__BB0_38;
	add.f32 	%f231, %f231, %f7;
	ld.shared.f32 	%f183, [%r32+12];
	fma.rn.f32 	%f233, %f7, %f183, %f233;
	setp.gt.f32 	%p30, %f7, %f232;
	selp.f32 	%f232, %f7, %f232, %p30;
$L__BB0_38:
	add.s32 	%r155, %r155, 4;
	and.b32  	%r156, %r1, 2044;
	setp.ne.s32 	%p31, %r155, %r156;
	@%p31 bra 	$L__BB0_30;
$L__BB0_39:
	setp.eq.s32 	%p32, %r16, 0;
	@%p32 bra 	$L__BB0_47;
	ex2.approx.ftz.f32 	%f184, %f2;
	mul.f32 	%f41, %f184, %f3;
	setp.eq.f32 	%p33, %f41, 0f3F800000;
	shl.b32 	%r146, %r156, 2;
	mov.u32 	%r147, sh_mem;
	add.s32 	%r36, %r147, %r146;
	@%p33 bra 	$L__BB0_42;
	add.f32 	%f231, %f231, %f41;
	ld.shared.f32 	%f185, [%r36];
	fma.rn.f32 	%f233, %f41, %f185, %f233;
	setp.gt.f32 	%p34, %f41, %f232;
	selp.f32 	%f232, %f41, %f232, %p34;
$L__BB0_42:
	setp.eq.s32 	%p35, %r16, 1;
	@%p35 bra 	$L__BB0_47;
	@%p33 bra 	$L__BB0_45;
	add.f32 	%f231, %f231, %f41;
	ld.shared.f32 	%f186, [%r36+4];
	fma.rn.f32 	%f233, %f41, %f186, %f233;
	setp.gt.f32 	%p37, %f41, %f232;
	selp.f32 	%f232, %f41, %f232, %p37;
$L__BB0_45:
	setp.eq.s32 	%p39, %r16, 2;
	or.pred  	%p40, %p39, %p33;
	@%p40 bra 	$L__BB0_47;
	add.f32 	%f231, %f231, %f41;
	ld.shared.f32 	%f187, [%r36+8];
	fma.rn.f32 	%f233, %f41, %f187, %f233;
	setp.gt.f32 	%p41, %f41, %f232;
	selp.f32 	%f232, %f41, %f232, %p41;
$L__BB0_47:
	add.s32 	%r150, %r150, 1;
	setp.ne.s32 	%p42, %r150, %r10;
	@%p42 bra 	$L__BB0_9;
$L__BB0_48:
	fma.rn.f32 	%f188, %f1, %f232, %f233;
	add.f32 	%f189, %f231, %f232;
	div.rn.f32 	%f190, %f188, %f189;
	cvta.to.global.u64 	%rd26, %rd3;
	mul.wide.s32 	%rd27, %r3, 4;
	add.s64 	%rd28, %rd26, %rd27;
	st.global.f32 	[%rd28], %f190;
$L__BB0_49:
	ret;

}


// ===== COMPILED SASS (sm_100) =====

	.target	sm_100

	.elftype	@"ET_EXEC"


//--------------------- .note.nv.tkinfo           --------------------------
	.section	.note.nv.tkinfo,"",@"SHT_NOTE"
	.sectionflags	@"SHF_NOTE_NV_TKINFO"
	.tkinfo
        /*0018*/ 	.word	0x00000002
        /*0030*/ 	.string	""
        /*0030*/ 	.string	"ptxas"
        /*0030*/ 	.string	"Cuda compilation tools, release 13.0, V13.0.88"
        /*0030*/ 	.string	"Build cuda_13.0.r13.0/compiler.36424714_0"
        /*0030*/ 	.string	"-arch sm_100 -m 64 "



//--------------------- .note.nv.cuinfo           --------------------------
	.section	.note.nv.cuinfo,"",@"SHT_NOTE"
	.sectionflags	@"SHF_NOTE_NV_CUINFO"
        /*0018*/ 	.short	0x0002
        /*001a*/ 	.short	0x0064
        /*001c*/ 	.short	0x0082
	.zero		2


//--------------------- .nv.info                  --------------------------
	.section	.nv.info,"",@"SHT_CUDA_INFO"
	.align	4


	//----- nvinfo : EIATTR_REGCOUNT
	.align		4
        /*0000*/ 	.byte	0x04, 0x2f
        /*0002*/ 	.short	(.L_1 - .L_0)
	.align		4
.L_0:
        /*0004*/ 	.word	index@(_Z10nlmSharedTPfPKfS1_iiif)
        /*0008*/ 	.word	0x00000028


	//----- nvinfo : EIATTR_FRAME_SIZE
	.align		4
.L_1:
        /*000c*/ 	.byte	0x04, 0x11
        /*000e*/ 	.short	(.L_3 - .L_2)
	.align		4
.L_2:
        /*0010*/ 	.word	index@($__internal_0_$__cuda_sm3x_div_rn_noftz_f32_slowpath)
        /*0014*/ 	.word	0x00000000


	//----- nvinfo : EIATTR_FRAME_SIZE
	.align		4
.L_3:
        /*0018*/ 	.byte	0x04, 0x11
        /*001a*/ 	.short	(.L_5 - .L_4)
	.align		4
.L_4:
        /*001c*/ 	.word	index@(_Z10nlmSharedTPfPKfS1_iiif)
        /*0020*/ 	.word	0x00000000


	//----- nvinfo : EIATTR_MIN_STACK_SIZE
	.align		4
.L_5:
        /*0024*/ 	.byte	0x04, 0x12
        /*0026*/ 	.short	(.L_7 - .L_6)
	.align		4
.L_6:
        /*0028*/ 	.word	index@(_Z10nlmSharedTPfPKfS1_iiif)
        /*002c*/ 	.word	0x00000000
.L_7:


//--------------------- .nv.compat                --------------------------
	.section	.nv.compat,"",@"SHT_CUDA_COMPAT_INFO"
	.align	4
        /*0000*/ 	.byte	0x02, 0x09, 0x00, 0x00, 0x02, 0x02, 0x01, 0x00, 0x02, 0x05, 0x05, 0x00, 0x03, 0x07, 0x01, 0x01
        /*0010*/ 	.byte	0x02, 0x03, 0x00, 0x00, 0x02, 0x06, 0x01, 0x00, 0x04, 0x0b, 0x08, 0x00, 0x01, 0x00, 0x00, 0x00
        /*0020*/ 	.byte	0x00, 0x00, 0x00, 0x00


//--------------------- .nv.info._Z10nlmSharedTPfPKfS1_iiif --------------------------
	.section	.nv.info._Z10nlmSharedTPfPKfS1_iiif,"",@"SHT_CUDA_INFO"
	.sectionflags	@""
	.align	4


	//----- nvinfo : EIATTR_CUDA_API_VERSION
	.align		4
        /*0000*/ 	.byte	0x04, 0x37
        /*0002*/ 	.short	(.L_9 - .L_8)
.L_8:
        /*0004*/ 	.word	0x00000082


	//----- nvinfo : EIATTR_KPARAM_INFO
	.align		4
.L_9:
        /*0008*/ 	.byte	0x04, 0x17
        /*000a*/ 	.short	(.L_11 - .L_10)
.L_10:
        /*000c*/ 	.word	0x00000000
        /*0010*/ 	.short	0x0006
        /*0012*/ 	.short	0x0024
        /*0014*/ 	.byte	0x00, 0xf0, 0x11, 0x00


	//----- nvinfo : EIATTR_KPARAM_INFO
	.align		4
.L_11:
        /*0018*/ 	.byte	0x04, 0x17
        /*001a*/ 	.short	(.L_13 - .L_12)
.L_12:
        /*001c*/ 	.word	0x00000000
        /*0020*/ 	.short	0x0005
        /*0022*/ 	.short	0x0020
        /*0024*/ 	.byte	0x00, 0xf0, 0x11, 0x00


	//----- nvinfo : EIATTR_KPARAM_INFO
	.align		4
.L_13:
        /*0028*/ 	.byte	0x04, 0x17
        /*002a*/ 	.short	(.L_15 - .L_14)
.L_14:
        /*002c*/ 	.word	0x00000000
        /*0030*/ 	.short	0x0004
        /*0032*/ 	.short	0x001c
        /*0034*/ 	.byte	0x00, 0xf0, 0x11, 0x00


	//----- nvinfo : EIATTR_KPARAM_INFO
	.align		4
.L_15:
        /*0038*/ 	.byte	0x04, 0x17
        /*003a*/ 	.short	(.L_17 - .L_16)
.L_16:
        /*003c*/ 	.word	0x00000000
        /*0040*/ 	.short	0x0003
        /*0042*/ 	.short	0x0018
        /*0044*/ 	.byte	0x00, 0xf0, 0x11, 0x00


	//----- nvinfo : EIATTR_KPARAM_INFO
	.align		4
.L_17:
        /*0048*/ 	.byte	0x04, 0x17
        /*004a*/ 	.short	(.L_19 - .L_18)
.L_18:
        /*004c*/ 	.word	0x00000000
        /*0050*/ 	.short	0x0002
        /*0052*/ 	.short	0x0010
        /*0054*/ 	.byte	0x00, 0xf5, 0x21, 0x00


	//----- nvinfo : EIATTR_KPARAM_INFO
	.align		4
.L_19:
        /*0058*/ 	.byte	0x04, 0x17
        /*005a*/ 	.short	(.L_21 - .L_20)
.L_20:
        /*005c*/ 	.word	0x00000000
        /*0060*/ 	.short	0x0001
        /*0062*/ 	.short	0x0008
        /*0064*/ 	.byte	0x00, 0xf5, 0x21, 0x00


	//----- nvinfo : EIATTR_KPARAM_INFO
	.align		4
.L_21:
        /*0068*/ 	.byte	0x04, 0x17
        /*006a*/ 	.short	(.L_23 - .L_22)
.L_22:
        /*006c*/ 	.word	0x00000000
        /*0070*/ 	.short	0x0000
        /*0072*/ 	.short	0x0000
        /*0074*/ 	.byte	0x00, 0xf5, 0x21, 0x00


	//----- nvinfo : EIATTR_SPARSE_MMA_MASK
	.align		4
.L_23:
        /*0078*/ 	.byte	0x03, 0x50
        /*007a*/ 	.short	0x0000


	//----- nvinfo : EIATTR_MAXREG_COUNT
	.align		4
        /*007c*/ 	.byte	0x03, 0x1b
        /*007e*/ 	.short	0x00ff


	//----- nvinfo : EIATTR_NUM_BARRIERS
	.align		4
        /*0080*/ 	.byte	0x02, 0x4c
        /*0082*/ 	.byte	0x01
	.zero		1


	//----- nvinfo : EIATTR_MERCURY_ISA_VERSION
	.align		4
        /*0084*/ 	.byte	0x03, 0x5f
        /*0086*/ 	.short	0x0101


	//----- nvinfo : EIATTR_VRC_CTA_INIT_COUNT
	.align		4
        /*0088*/ 	.byte	0x02, 0x4a
	.zero		1
	.zero		1


	//----- nvinfo : EIATTR_EXIT_INSTR_OFFSETS
	.align		4
        /*008c*/ 	.byte	0x04, 0x1c
        /*008e*/ 	.short	(.L_25 - .L_24)


	//   ....[0]....
.L_24:
        /*0090*/ 	.word	0x00000080


	//   ....[1]....
        /*0094*/ 	.word	0x00002310


	//----- nvinfo : EIATTR_CRS_STACK_SIZE
	.align		4
.L_25:
        /*0098*/ 	.byte	0x04, 0x1e
        /*009a*/ 	.short	(.L_27 - .L_26)
.L_26:
        /*009c*/ 	.word	0x00000000


	//----- nvinfo : EIATTR_CBANK_PARAM_SIZE
	.align		4
.L_27:
        /*00a0*/ 	.byte	0x03, 0x19
        /*00a2*/ 	.short	0x0028


	//----- nvinfo : EIATTR_PARAM_CBANK
	.align		4
        /*00a4*/ 	.byte	0x04, 0x0a
        /*00a6*/ 	.short	(.L_29 - .L_28)
	.align		4
.L_28:
        /*00a8*/ 	.word	index@(.nv.constant0._Z10nlmSharedTPfPKfS1_iiif)
        /*00ac*/ 	.short	0x0380
        /*00ae*/ 	.short	0x0028


	//----- nvinfo : EIATTR_SW_WAR
	.align		4
.L_29:
        /*00b0*/ 	.byte	0x04, 0x36
        /*00b2*/ 	.short	(.L_31 - .L_30)
.L_30:
        /*00b4*/ 	.word	0x00000008
.L_31:


//--------------------- .nv.callgraph             --------------------------
	.section	.nv.callgraph,"",@"SHT_CUDA_CALLGRAPH"
	.align	4
	.sectionentsize	8
	.align		4
        /*0000*/ 	.word	0x00000000
	.align		4
        /*0004*/ 	.word	0xffffffff
	.align		4
        /*0008*/ 	.word	0x00000000
	.align		4
        /*000c*/ 	.word	0xfffffffe
	.align		4
        /*0010*/ 	.word	0x00000000
	.align		4
        /*0014*/ 	.word	0xfffffffd
	.align		4
        /*0018*/ 	.word	0x00000000
	.align		4
        /*001c*/ 	.word	0xfffffffc


//--------------------- .text._Z10nlmSharedTPfPKfS1_iiif --------------------------
	.section	.text._Z10nlmSharedTPfPKfS1_iiif,"ax",@progbits
	.align	128
        .global         _Z10nlmSharedTPfPKfS1_iiif
        .type           _Z10nlmSharedTPfPKfS1_iiif,@function
        .size           _Z10nlmSharedTPfPKfS1_iiif,(.L_x_39 - _Z10nlmSharedTPfPKfS1_iiif)
        .other          _Z10nlmSharedTPfPKfS1_iiif,@"STO_CUDA_ENTRY STV_DEFAULT"
_Z10nlmSharedTPfPKfS1_iiif:
.text._Z10nlmSharedTPfPKfS1_iiif:
[----:B------:R-:W-:Y:S01]  /*0000*/  LDC R1, c[0x0][0x37c] ;  /* 0x0000df00ff017b82 */ /* 0x000fe20000000800 */
[----:B------:R-:W0:Y:S07]  /*0010*/  S2R R0, SR_TID.X ;  /* 0x0000000000007919 */ /* 0x000e2e0000002100 */
[----:B------:R-:W1:Y:S01]  /*0020*/  LDC.64 R2, c[0x0][0x398] ;  /* 0x0000e600ff027b82 */ /* 0x000e620000000a00 */
[----:B------:R-:W0:Y:S01]  /*0030*/  LDCU UR10, c[0x0][0x360] ;  /* 0x00006c00ff0a77ac */ /* 0x000e220008000800 */
[----:B------:R-:W0:Y:S01]  /*0040*/  S2R R5, SR_CTAID.X ;  /* 0x0000000000057919 */ /* 0x000e220000002500 */
[----:B-1----:R-:W-:-:S02]  /*0050*/  IMAD R2, R3, R2, RZ ;  /* 0x0000000203027224 */ /* 0x002fc400078e02ff */
[----:B0-----:R-:W-:-:S05]  /*0060*/  IMAD R3, R5, UR10, R0 ;  /* 0x0000000a05037c24 */ /* 0x001fca000f8e0200 */
[----:B------:R-:W-:-:S13]  /*0070*/  ISETP.GE.AND P0, PT, R3, R2, PT ;  /* 0x000000020300720c */ /* 0x000fda0003f06270 */
[----:B------:R-:W-:Y:S05]  /*0080*/  @P0 EXIT ;  /* 0x000000000000094d */ /* 0x000fea0003800000 */
[----:B------:R-:W0:Y:S01]  /*0090*/  LDC.64 R8, c[0x0][0x388] ;  /* 0x0000e200ff087b82 */ /* 0x000e220000000a00 */
[----:B------:R-:W1:Y:S07]  /*00a0*/  LDCU.64 UR8, c[0x0][0x358] ;  /* 0x00006b00ff0877ac */ /* 0x000e6e0008000a00 */
[----:B------:R-:W2:Y:S01]  /*00b0*/  LDC R10, c[0x0][0x3a0] ;  /* 0x0000e800ff0a7b82 */ /* 0x000ea20000000800 */
[----:B0-----:R-:W-:-:S05]  /*00c0*/  IMAD.WIDE R8, R3, 0x4, R8 ;  /* 0x0000000403087825 */ /* 0x001fca00078e0208 */
[----:B-1----:R0:W5:Y:S02]  /*00d0*/  LDG.E R4, desc[UR8][R8.64] ;  /* 0x0000000808047981 */ /* 0x002164000c1e1900 */
[----:B------:R-:W1:Y:S01]  /*00e0*/  LDC R5, c[0x0][0x360] ;  /* 0x0000d800ff057b82 */ /* 0x000e620000000800 */
[C---:B--2---:R-:W-:Y:S01]  /*00f0*/  ISETP.NE.AND P0, PT, R10.reuse, RZ, PT ;  /* 0x000000ff0a00720c */ /* 0x044fe20003f05270 */
[----:B------:R-:W2:Y:S01]  /*0100*/  S2R R7, SR_CgaCtaId ;  /* 0x0000000000077919 */ /* 0x000ea20000008800 */
[----:B------:R-:W-:-:S05]  /*0110*/  IMAD R6, R10, R10, RZ ;  /* 0x0000000a0a067224 */ /* 0x000fca00078e02ff */
[----:B------:R-:W-:Y:S02]  /*0120*/  R2UR UR5, R6 ;  /* 0x00000000060572ca */ /* 0x000fe400000e0000 */
[----:B------:R-:W-:-:S04]  /*0130*/  MOV R6, 0x400 ;  /* 0x0000040000067802 */ /* 0x000fc80000000f00 */
[----:B--2---:R-:W-:-:S04]  /*0140*/  LEA R6, R7, R6, 0x18 ;  /* 0x0000000607067211 */ /* 0x004fc800078ec0ff */
[----:B-1----:R-:W-:Y:S01]  /*0150*/  LEA R6, R5, R6, 0x2 ;  /* 0x0000000605067211 */ /* 0x002fe200078e10ff */
[----:B0-----:R-:W-:Y:S06]  /*0160*/  @!P0 BRA `(.L_x_0) ;  /* 0x0000000000a08947 */ /* 0x001fec0003800000 */
[----:B------:R-:W-:Y:S02]  /*0170*/  IMAD.U32 R9, RZ, RZ, UR5 ;  /* 0x00000005ff097e24 */ /* 0x000fe4000f8e00ff */
[----:B------:R-:W-:-:S03]  /*0180*/  HFMA2 R19, -RZ, RZ, 0, 0 ;  /* 0x00000000ff137431 */ /* 0x000fc600000001ff */
[C---:B------:R-:W-:Y:S02]  /*0190*/  ISETP.GE.U32.AND P0, PT, R9.reuse, 0x4, PT ;  /* 0x000000040900780c */ /* 0x040fe40003f06070 */
[----:B------:R-:W-:-:S04]  /*01a0*/  VIMNMX.U32 R7, PT, PT, R9, 0x1, !PT ;  /* 0x0000000109077848 */ /* 0x000fc80007fe0000 */
[----:B------:R-:W-:-:S04]  /*01b0*/  LOP3.LUT R8, R7, 0x1, RZ, 0xc0, !PT ;  /* 0x0000000107087812 */ /* 0x000fc800078ec0ff */
[----:B------:R-:W-:-:S03]  /*01c0*/  ISETP.NE.U32.AND P1, PT, R8, 0x1, PT ;  /* 0x000000010800780c */ /* 0x000fc60003f25070 */
[----:B------:R-:W-:Y:S10]  /*01d0*/  @!P0 BRA `(.L_x_1) ;  /* 0x0000000000648947 */ /* 0x000ff40003800000 */
[----:B------:R-:W0:Y:S01]  /*01e0*/  LDC.64 R8, c[0x0][0x390] ;  /* 0x0000e400ff087b82 */ /* 0x000e220000000a00 */
[----:B------:R-:W-:Y:S01]  /*01f0*/  LOP3.LUT R19, R7, 0xfffffffc, RZ, 0xc0, !PT ;  /* 0xfffffffc07137812 */ /* 0x000fe200078ec0ff */
[----:B------:R-:W-:-:S06]  /*0200*/  UMOV UR4, URZ ;  /* 0x000000ff00047c82 */ /* 0x000fcc0008000000 */
.L_x_2:
[----:B------:R-:W-:-:S04]  /*0210*/  IMAD R11, R2, UR4, R3 ;  /* 0x00000004020b7c24 */ /* 0x000fc8000f8e0203 */
[----:B01----:R-:W-:-:S04]  /*0220*/  IMAD.WIDE R10, R11, 0x4, R8 ;  /* 0x000000040b0a7825 */ /* 0x003fc800078e0208 */
[C---:B------:R-:W-:Y:S02]  /*0230*/  IMAD.WIDE R12, R2.reuse, 0x4, R10 ;  /* 0x00000004020c7825 */ /* 0x040fe400078e020a */
[----:B------:R-:W2:Y:S02]  /*0240*/  LDG.E R10, desc[UR8][R10.64] ;  /* 0x000000080a0a7981 */ /* 0x000ea4000c1e1900 */
[C---:B------:R-:W-:Y:S02]  /*0250*/  IMAD.WIDE R14, R2.reuse, 0x4, R12 ;  /* 0x00000004020e7825 */ /* 0x040fe400078e020c */
[----:B------:R-:W3:Y:S02]  /*0260*/  LDG.E R12, desc[UR8][R12.64] ;  /* 0x000000080c0c7981 */ /* 0x000ee4000c1e1900 */
[----:B------:R-:W-:Y:S02]  /*0270*/  IMAD.WIDE R16, R2, 0x4, R14 ;  /* 0x0000000402107825 */ /* 0x000fe400078e020e */
[----:B------:R-:W4:Y:S04]  /*0280*/  LDG.E R14, desc[UR8][R14.64] ;  /* 0x000000080e0e7981 */ /* 0x000f28000c1e1900 */
[----:B------:R-:W4:Y:S01]  /*0290*/  LDG.E R16, desc[UR8][R16.64] ;  /* 0x0000000810107981 */ /* 0x000f22000c1e1900 */
[----:B------:R-:W-:-:S04]  /*02a0*/  IMAD.U32 R7, RZ, RZ, UR4 ;  /* 0x00000004ff077e24 */ /* 0x000fc8000f8e00ff */
[----:B------:R-:W-:-:S05]  /*02b0*/  IMAD R7, R7, UR10, R0 ;  /* 0x0000000a07077c24 */ /* 0x000fca000f8e0200 */
[----:B------:R-:W-:-:S05]  /*02c0*/  LEA R7, R7, R6, 0x2 ;  /* 0x0000000607077211 */ /* 0x000fca00078e10ff */
[----:B------:R-:W-:-:S05]  /*02d0*/  IMAD R18, R5, 0x4, R7 ;  /* 0x0000000405127824 */ /* 0x000fca00078e0207 */
[----:B------:R-:W-:Y:S01]  /*02e0*/  LEA R20, R5, R18, 0x2 ;  /* 0x0000001205147211 */ /* 0x000fe200078e10ff */
[----:B------:R-:W-:-:S04]  /*02f0*/  UIADD3 UR4, UPT, UPT, UR4, 0x4, URZ ;  /* 0x0000000404047890 */ /* 0x000fc8000fffe0ff */
[----:B------:R-:W-:Y:S02]  /*0300*/  IMAD R21, R5, 0x4, R20 ;  /* 0x0000000405157824 */ /* 0x000fe400078e0214 */
[----:B------:R-:W-:Y:S01]  /*0310*/  ISETP.NE.AND P0, PT, R19, UR4, PT ;  /* 0x0000000413007c0c */ /* 0x000fe2000bf05270 */
[----:B--2---:R1:W-:Y:S04]  /*0320*/  STS [R7], R10 ;  /* 0x0000000a07007388 */ /* 0x0043e80000000800 */
[----:B---3--:R1:W-:Y:S04]  /*0330*/  STS [R18], R12 ;  /* 0x0000000c12007388 */ /* 0x0083e80000000800 */
[----:B----4-:R1:W-:Y:S04]  /*0340*/  STS [R20], R14 ;  /* 0x0000000e14007388 */ /* 0x0103e80000000800 */
[----:B------:R1:W-:Y:S01]  /*0350*/  STS [R21], R16 ;  /* 0x0000001015007388 */ /* 0x0003e20000000800 */
[----:B------:R-:W-:Y:S05]  /*0360*/  @P0 BRA `(.L_x_2) ;  /* 0xfffffffc00a80947 */ /* 0x000fea000383ffff */
.L_x_1:
[----:B------:R-:W-:Y:S05]  /*0370*/  @P1 BRA `(.L_x_0) ;  /* 0x00000000001c1947 */ /* 0x000fea0003800000 */
[----:B------:R-:W0:Y:S01]  /*0380*/  LDC.64 R8, c[0x0][0x390] ;  /* 0x0000e400ff087b82 */ /* 0x000e220000000a00 */
[----:B-1----:R-:W-:-:S04]  /*0390*/  IMAD R7, R2, R19, R3 ;  /* 0x0000001302077224 */ /* 0x002fc800078e0203 */
[----:B0-----:R-:W-:-:S06]  /*03a0*/  IMAD.WIDE R8, R7, 0x4, R8 ;  /* 0x0000000407087825 */ /* 0x001fcc00078e0208 */
[----:B------:R-:W2:Y:S01]  /*03b0*/  LDG.E R8, desc[UR8][R8.64] ;  /* 0x0000000808087981 */ /* 0x000ea2000c1e1900 */
[----:B------:R-:W-:-:S05]  /*03c0*/  IMAD R19, R19, UR10, R0 ;  /* 0x0000000a13137c24 */ /* 0x000fca000f8e0200 */
[----:B------:R-:W-:-:S05]  /*03d0*/  LEA R19, R19, R6, 0x2 ;  /* 0x0000000613137211 */ /* 0x000fca00078e10ff */
[----:B--2---:R0:W-:Y:S02]  /*03e0*/  STS [R19], R8 ;  /* 0x0000000813007388 */ /* 0x0041e40000000800 */
.L_x_0:
[-C--:B------:R-:W-:Y:S02]  /*03f0*/  IABS R11, R5.reuse ;  /* 0x00000005000b7213 */ /* 0x080fe40000000000 */
[----:B-1----:R-:W-:Y:S02]  /*0400*/  IABS R12, R2 ;  /* 0x00000002000c7213 */ /* 0x002fe40000000000 */
[----:B------:R-:W1:Y:S01]  /*0410*/  I2F.RP R7, R11 ;  /* 0x0000000b00077306 */ /* 0x000e620000209400 */
[----:B------:R-:W-:-:S07]  /*0420*/  IABS R14, R5 ;  /* 0x00000005000e7213 */ /* 0x000fce0000000000 */
[----:B-1----:R-:W0:Y:S02]  /*0430*/  MUFU.RCP R7, R7 ;  /* 0x0000000700077308 */ /* 0x002e240000001000 */
[----:B0-----:R-:W-:-:S06]  /*0440*/  VIADD R8, R7, 0xffffffe ;  /* 0x0ffffffe07087836 */ /* 0x001fcc0000000000 */
[----:B------:R0:W1:Y:S02]  /*0450*/  F2I.FTZ.U32.TRUNC.NTZ R9, R8 ;  /* 0x0000000800097305 */ /* 0x000064000021f000 */
[----:B0-----:R-:W-:Y:S02]  /*0460*/  MOV R8, RZ ;  /* 0x000000ff00087202 */ /* 0x001fe40000000f00 */
[----:B-1----:R-:W-:-:S05]  /*0470*/  IADD3 R10, PT, PT, RZ, -R9, RZ ;  /* 0x80000009ff0a7210 */ /* 0x002fca0007ffe0ff */
[----:B------:R-:W-:Y:S02]  /*0480*/  IMAD R13, R10, R11, RZ ;  /* 0x0000000b0a0d7224 */ /* 0x000fe400078e02ff */
[----:B------:R-:W-:Y:S02]  /*0490*/  IMAD.MOV.U32 R10, RZ, RZ, R12 ;  /* 0x000000ffff0a7224 */ /* 0x000fe400078e000c */
[----:B------:R-:W-:-:S04]  /*04a0*/  IMAD.HI.U32 R9, R9, R13, R8 ;  /* 0x0000000d09097227 */ /* 0x000fc800078e0008 */
[----:B------:R-:W-:Y:S02]  /*04b0*/  IMAD.MOV R12, RZ, RZ, -R14 ;  /* 0x000000ffff0c7224 */ /* 0x000fe400078e0a0e */
[----:B------:R-:W-:-:S04]  /*04c0*/  IMAD.HI.U32 R7, R9, R10, RZ ;  /* 0x0000000a09077227 */ /* 0x000fc800078e00ff */
[----:B------:R-:W-:-:S05]  /*04d0*/  IMAD R8, R7, R12, R10 ;  /* 0x0000000c07087224 */ /* 0x000fca00078e020a */
[----:B------:R-:W-:-:S13]  /*04e0*/  ISETP.GT.U32.AND P1, PT, R11, R8, PT ;  /* 0x000000080b00720c */ /* 0x000fda0003f24070 */
[-C--:B------:R-:W-:Y:S01]  /*04f0*/  @!P1 IADD3 R8, PT, PT, R8, -R11.reuse, RZ ;  /* 0x8000000b08089210 */ /* 0x080fe20007ffe0ff */
[----:B------:R-:W-:Y:S01]  /*0500*/  @!P1 VIADD R7, R7, 0x1 ;  /* 0x0000000107079836 */ /* 0x000fe20000000000 */
[----:B------:R-:W-:Y:S02]  /*0510*/  ISETP.NE.AND P1, PT, RZ, UR10, PT ;  /* 0x0000000aff007c0c */ /* 0x000fe4000bf25270 */
[----:B------:R-:W-:Y:S01]  /*0520*/  ISETP.GE.U32.AND P0, PT, R8, R11, PT ;  /* 0x0000000b0800720c */ /* 0x000fe20003f06070 */
[----:B------:R-:W-:Y:S01]  /*0530*/  HFMA2 R11, -RZ, RZ, 0, 0 ;  /* 0x00000000ff0b7431 */ /* 0x000fe200000001ff */
[----:B------:R-:W-:-:S04]  /*0540*/  LOP3.LUT R8, R2, UR10, RZ, 0x3c, !PT ;  /* 0x0000000a02087c12 */ /* 0x000fc8000f8e3cff */
[----:B------:R-:W-:Y:S02]  /*0550*/  ISETP.GE.AND P2, PT, R8, RZ, PT ;  /* 0x000000ff0800720c */ /* 0x000fe40003f46270 */
[----:B------:R-:W-:-:S05]  /*0560*/  CS2R R8, SRZ ;  /* 0x0000000000087805 */ /* 0x000fca000001ff00 */
[----:B------:R-:W-:-:S06]  /*0570*/  @P0 IADD3 R7, PT, PT, R7, 0x1, RZ ;  /* 0x0000000107070810 */ /* 0x000fcc0007ffe0ff */
[----:B------:R-:W-:Y:S01]  /*0580*/  @!P2 IMAD.MOV R7, RZ, RZ, -R7 ;  /* 0x000000ffff07a224 */ /* 0x000fe200078e0a07 */
[----:B------:R-:W-:-:S04]  /*0590*/  @!P1 LOP3.LUT R7, RZ, UR10, RZ, 0x33, !PT ;  /* 0x0000000aff079c12 */ /* 0x000fc8000f8e33ff */
[----:B------:R-:W-:-:S13]  /*05a0*/  ISETP.GE.AND P0, PT, R7, 0x1, PT ;  /* 0x000000010700780c */ /* 0x000fda0003f06270 */
[----:B------:R-:W-:Y:S05]  /*05b0*/  @!P0 BRA `(.L_x_3) ;  /* 0x0000001c000c8947 */ /* 0x000fea0003800000 */
[----:B------:R-:W0:Y:S02]  /*05c0*/  LDC R13, c[0x0][0x3a4] ;  /* 0x0000e900ff0d7b82 */ /* 0x000e240000000800 */
[----:B0-----:R-:W0:Y:S08]  /*05d0*/  MUFU.RCP R8, R13 ;  /* 0x0000000d00087308 */ /* 0x001e300000001000 */
[----:B------:R-:W1:Y:S01]  /*05e0*/  FCHK P0, -RZ, R13 ;  /* 0x0000000dff007302 */ /* 0x000e620000000100 */
[----:B0-----:R-:W-:-:S04]  /*05f0*/  FFMA R9, R8, -R13, 1 ;  /* 0x3f80000008097423 */ /* 0x001fc8000000080d */
[----:B------:R-:W-:Y:S01]  /*0600*/  FFMA R11, R8, R9, R8 ;  /* 0x00000009080b7223 */ /* 0x000fe20000000008 */
[----:B------:R-:W-:-:S03]  /*0610*/  IMAD.U32 R9, RZ, RZ, UR5 ;  /* 0x00000005ff097e24 */ /* 0x000fc6000f8e00ff */
[----:B------:R-:W-:Y:S01]  /*0620*/  FFMA R8, -RZ, R11, RZ ;  /* 0x0000000bff087223 */ /* 0x000fe200000001ff */
[----:B------:R-:W-:-:S03]  /*0630*/  IMAD R9, R9, UR10, RZ ;  /* 0x0000000a09097c24 */ /* 0x000fc6000f8e02ff */
[----:B------:R-:W-:Y:S02]  /*0640*/  FFMA R12, R8, -R13, -RZ ;  /* 0x8000000d080c7223 */ /* 0x000fe400000008ff */
[----:B------:R-:W-:Y:S02]  /*0650*/  LEA R10, R9, R6, 0x2 ;  /* 0x00000006090a7211 */ /* 0x000fe400078e10ff */
[----:B------:R-:W-:Y:S01]  /*0660*/  FFMA R8, R11, R12, R8 ;  /* 0x0000000c0b087223 */ /* 0x000fe20000000008 */
[----:B-1----:R-:W-:Y:S06]  /*0670*/  @!P0 BRA `(.L_x_4) ;  /* 0x0000000000188947 */ /* 0x002fec0003800000 */
[----:B------:R-:W0:Y:S01]  /*0680*/  LDCU UR4, c[0x0][0x3a4] ;  /* 0x00007480ff0477ac */ /* 0x000e220008000800 */
[----:B------:R-:W-:Y:S01]  /*0690*/  IMAD.MOV.U32 R16, RZ, RZ, -0x80000000 ;  /* 0x80000000ff107424 */ /* 0x000fe200078e00ff */
[----:B------:R-:W-:Y:S02]  /*06a0*/  MOV R20, 0x6d0 ;  /* 0x000006d000147802 */ /* 0x000fe40000000f00 */
[----:B0-----:R-:W-:-:S07]  /*06b0*/  MOV R17, UR4 ;  /* 0x0000000400117c02 */ /* 0x001fce0008000f00 */
[----:B-----5:R-:W-:Y:S05]  /*06c0*/  CALL.REL.NOINC `($__internal_0_$__cuda_sm3x_div_rn_noftz_f32_slowpath) ;  /* 0x0000001c00147944 */ /* 0x020fea0003c00000 */
[----:B------:R-:W-:-:S07]  /*06d0*/  IMAD.MOV.U32 R8, RZ, RZ, R16 ;  /* 0x000000ffff087224 */ /* 0x000fce00078e0010 */
.L_x_4:
[----:B------:R-:W-:Y:S02]  /*06e0*/  HFMA2 R9, -RZ, RZ, 0.96630859375, -0.0022525787353515625 ;  /* 0x3bbb989dff097431 */ /* 0x000fe400000001ff */
[----:B------:R-:W-:Y:S01]  /*06f0*/  IMAD.MOV.U32 R12, RZ, RZ, 0x437c0000 ;  /* 0x437c0000ff0c7424 */ /* 0x000fe200078e00ff */
[----:B------:R-:W-:Y:S01]  /*0700*/  ULEA UR4, UR5, 0x10, 0x2 ;  /* 0x0000001005047891 */ /* 0x000fe2000f8e10ff */
[----:B------:R-:W-:-:S03]  /*0710*/  IMAD.MOV.U32 R11, RZ, RZ, RZ ;  /* 0x000000ffff0b7224 */ /* 0x000fc600078e00ff */
[----:B------:R-:W-:-:S03]  /*0720*/  UIMAD UR6, UR4, UR10, URZ ;  /* 0x0000000a040672a4 */ /* 0x000fc6000f8e02ff */
[----:B------:R-:W-:Y:S01]  /*0730*/  UMOV UR4, URZ ;  /* 0x000000ff00047c82 */ /* 0x000fe20008000000 */
[----:B------:R-:W-:-:S04]  /*0740*/  FFMA.SAT R9, R8, R9, 0.5 ;  /* 0x3f00000008097423 */ /* 0x000fc80000002009 */
[----:B------:R-:W-:Y:S01]  /*0750*/  FFMA.RM R15, R9, R12, 12582913 ;  /* 0x4b400001090f7423 */ /* 0x000fe2000000400c */
[----:B------:R-:W-:-:S03]  /*0760*/  MOV R12, UR5 ;  /* 0x00000005000c7c02 */ /* 0x000fc60008000f00 */
[C---:B------:R-:W-:Y:S01]  /*0770*/  FADD R9, R15.reuse, -12583039 ;  /* 0xcb40007f0f097421 */ /* 0x040fe20000000000 */
[----:B------:R-:W-:Y:S02]  /*0780*/  VIMNMX.U32 R14, PT, PT, R12, 0x1, !PT ;  /* 0x000000010c0e7848 */ /* 0x000fe40007fe0000 */
[----:B------:R-:W-:Y:S01]  /*0790*/  SHF.L.U32 R15, R15, 0x17, RZ ;  /* 0x000000170f0f7819 */ /* 0x000fe200000006ff */
[----:B------:R-:W-:Y:S01]  /*07a0*/  FFMA R9, R8, 1.4426950216293334961, -R9 ;  /* 0x3fb8aa3b08097823 */ /* 0x000fe20000000809 */
[----:B------:R-:W-:-:S03]  /*07b0*/  LOP3.LUT R14, R14, 0xfffffff8, RZ, 0xc0, !PT ;  /* 0xfffffff80e0e7812 */ /* 0x000fc600078ec0ff */
[----:B------:R-:W-:Y:S01]  /*07c0*/  FFMA R13, R8, 1.925963033500011079e-08, R9 ;  /* 0x32a57060080d7823 */ /* 0x000fe20000000009 */
[----:B------:R-:W-:-:S07]  /*07d0*/  CS2R R8, SRZ ;  /* 0x0000000000087805 */ /* 0x000fce000001ff00 */
.L_x_24:
[----:B------:R-:W0:Y:S01]  /*07e0*/  LDC.64 R16, c[0x0][0x388] ;  /* 0x0000e200ff107b82 */ /* 0x000e220000000a00 */
[----:B------:R-:W-:-:S04]  /*07f0*/  IMAD.U32 R23, RZ, RZ, UR4 ;  /* 0x00000004ff177e24 */ /* 0x000fc8000f8e00ff */
[----:B------:R-:W-:-:S04]  /*0800*/  IMAD R23, R23, UR10, R0 ;  /* 0x0000000a17177c24 */ /* 0x000fc8000f8e0200 */
[----:B0-----:R-:W-:Y:S01]  /*0810*/  IMAD.WIDE.U32 R16, R23, 0x4, R16 ;  /* 0x0000000417107825 */ /* 0x001fe200078e0010 */
[----:B------:R-:W-:Y:S06]  /*0820*/  BAR.SYNC.DEFER_BLOCKING 0x0 ;  /* 0x0000000000007b1d */ /* 0x000fec0000010000 */
[----:B------:R-:W2:Y:S02]  /*0830*/  LDG.E R16, desc[UR8][R16.64] ;  /* 0x0000000810107981 */ /* 0x000ea4000c1e1900 */
[----:B------:R-:W0:Y:S01]  /*0840*/  S2UR UR7, SR_CgaCtaId ;  /* 0x00000000000779c3 */ /* 0x000e220000008800 */
[----:B------:R-:W-:Y:S01]  /*0850*/  UMOV UR5, 0x400 ;  /* 0x0000040000057882 */ /* 0x000fe20000000000 */
[----:B------:R-:W-:-:S06]  /*0860*/  UIADD3 UR4, UPT, UPT, UR4, 0x1, URZ ;  /* 0x0000000104047890 */ /* 0x000fcc000fffe0ff */
[----:B------:R-:W-:Y:S01]  /*0870*/  ISETP.NE.AND P1, PT, R7, UR4, PT ;  /* 0x0000000407007c0c */ /* 0x000fe2000bf25270 */
[----:B0-----:R-:W-:Y:S01]  /*0880*/  ULEA UR7, UR7, UR5, 0x18 ;  /* 0x0000000507077291 */ /* 0x001fe2000f8ec0ff */
[----:B------:R-:W0:Y:S05]  /*0890*/  LDCU UR5, c[0x0][0x3a0] ;  /* 0x00007400ff0577ac */ /* 0x000e2a0008000800 */
[----:B------:R-:W-:Y:S01]  /*08a0*/  LEA R33, R0, UR7, 0x2 ;  /* 0x0000000700217c11 */ /* 0x000fe2000f8e10ff */
[----:B0-----:R-:W-:-:S04]  /*08b0*/  UISETP.NE.AND UP0, UPT, UR5, URZ, UPT ;  /* 0x000000ff0500728c */ /* 0x001fc8000bf05270 */
[----:B--2---:R0:W-:Y:S05]  /*08c0*/  STS [R33], R16 ;  /* 0x0000001021007388 */ /* 0x0041ea0000000800 */
[----:B------:R-:W-:Y:S05]  /*08d0*/  BRA.U !UP0, `(.L_x_5) ;  /* 0x0000000908c87547 */ /* 0x000fea000b800000 */
[----:B------:R-:W-:Y:S01]  /*08e0*/  ISETP.GE.U32.AND P0, PT, R12, 0x4, PT ;  /* 0x000000040c00780c */ /* 0x000fe20003f06070 */
[----:B------:R-:W-:-:S12]  /*08f0*/  HFMA2 R19, -RZ, RZ, 0, 0 ;  /* 0x00000000ff137431 */ /* 0x000fd800000001ff */
[----:B------:R-:W-:Y:S05]  /*0900*/  @!P0 BRA `(.L_x_6) ;  /* 0x0000000800948947 */ /* 0x000fea0003800000 */
[----:B0-----:R-:W-:Y:S02]  /*0910*/  VIMNMX.U32 R16, PT, PT, R12, 0x1, !PT ;  /* 0x000000010c107848 */ /* 0x001fe40007fe0000 */
[----:B------:R-:W-:Y:S02]  /*0920*/  MOV R29, R23 ;  /* 0x00000017001d7202 */ /* 0x000fe40000000f00 */
[----:B------:R-:W-:-:S05]  /*0930*/  LOP3.LUT R16, R16, 0xfffffffc, RZ, 0xc0, !PT ;  /* 0xfffffffc10107812 */ /* 0x000fca00078ec0ff */
[--C-:B------:R-:W-:Y:S02]  /*0940*/  IMAD.MOV R17, RZ, RZ, -R16.reuse ;  /* 0x000000ffff117224 */ /* 0x100fe400078e0a10 */
[----:B------:R-:W-:-:S03]  /*0950*/  IMAD.MOV R26, RZ, RZ, -R16 ;  /* 0x000000ffff1a7224 */ /* 0x000fc600078e0a10 */
[----:B------:R-:W-:-:S13]  /*0960*/  ISETP.GE.AND P0, PT, R17, RZ, PT ;  /* 0x000000ff1100720c */ /* 0x000fda0003f06270 */
[----:B------:R-:W-:Y:S05]  /*0970*/  @P0 BRA `(.L_x_7) ;  /* 0x00000008000c0947 */ /* 0x000fea0003800000 */
[----:B------:R-:W-:Y:S02]  /*0980*/  IADD3 R16, PT, PT, -R26, RZ, RZ ;  /* 0x000000ff1a107210 */ /* 0x000fe40007ffe1ff */
[----:B------:R-:W-:Y:S02]  /*0990*/  PLOP3.LUT P0, PT, PT, PT, PT, 0x80, 0x8 ;  /* 0x000000000008781c */ /* 0x000fe40003f0f070 */
[----:B------:R-:W-:-:S13]  /*09a0*/  ISETP.GT.AND P2, PT, R16, 0xc, PT ;  /* 0x0000000c1000780c */ /* 0x000fda0003f44270 */
[----:B------:R-:W-:Y:S05]  /*09b0*/  @!P2 BRA `(.L_x_8) ;  /* 0x00000004003ca947 */ /* 0x000fea0003800000 */
[----:B------:R-:W-:-:S13]  /*09c0*/  PLOP3.LUT P0, PT, PT, PT, PT, 0x8, 0x80 ;  /* 0x000000000080781c */ /* 0x000fda0003f0e170 */
.L_x_9:
[----:B0-----:R-:W0:Y:S01]  /*09d0*/  LDC.64 R20, c[0x0][0x390] ;  /* 0x0000e400ff147b82 */ /* 0x001e220000000a00 */
[----:B------:R-:W-:Y:S01]  /*09e0*/  LEA R27, R2, R29, 0x2 ;  /* 0x0000001d021b7211 */ /* 0x000fe200078e10ff */
[----:B0-----:R-:W-:-:S04]  /*09f0*/  IMAD.WIDE R34, R29, 0x4, R20 ;  /* 0x000000041d227825 */ /* 0x001fc800078e0214 */
[C---:B------:R-:W-:Y:S02]  /*0a00*/  IMAD.WIDE R18, R2.reuse, 0x4, R34 ;  /* 0x0000000402127825 */ /* 0x040fe400078e0222 */
[----:B------:R-:W2:Y:S02]  /*0a10*/  LDG.E R35, desc[UR8][R34.64] ;  /* 0x0000000822237981 */ /* 0x000ea4000c1e1900 */
[C---:B------:R-:W-:Y:S02]  /*0a20*/  IMAD.WIDE R16, R2.reuse, 0x4, R18 ;  /* 0x0000000402107825 */ /* 0x040fe400078e0212 */
[----:B------:R-:W3:Y:S02]  /*0a30*/  LDG.E R18, desc[UR8][R18.64] ;  /* 0x0000000812127981 */ /* 0x000ee4000c1e1900 */
[----:B------:R-:W-:Y:S02]  /*0a40*/  IMAD.WIDE R36, R2, 0x4, R16 ;  /* 0x0000000402247825 */ /* 0x000fe400078e0210 */
[----:B------:R-:W4:Y:S02]  /*0a50*/  LDG.E R16, desc[UR8][R16.64] ;  /* 0x0000000810107981 */ /* 0x000f24000c1e1900 */
[----:B------:R-:W-:-:S02]  /*0a60*/  IMAD.WIDE R24, R27, 0x4, R20 ;  /* 0x000000041b187825 */ /* 0x000fc400078e0214 */
[----:B------:R-:W4:Y:S04]  /*0a70*/  LDG.E R36, desc[UR8][R36.64] ;  /* 0x0000000824247981 */ /* 0x000f28000c1e1900 */
[----:B------:R0:W4:Y:S02]  /*0a80*/  LDG.E R19, desc[UR8][R24.64] ;  /* 0x0000000818137981 */ /* 0x000124000c1e1900 */
[----:B0-----:R-:W-:-:S05]  /*0a90*/  IMAD.WIDE R24, R2, 0x4, R24 ;  /* 0x0000000402187825 */ /* 0x001fca00078e0218 */
[----:B------:R0:W4:Y:S01]  /*0aa0*/  LDG.E R30, desc[UR8][R24.64] ;  /* 0x00000008181e7981 */ /* 0x000122000c1e1900 */
[----:B------:R-:W-:Y:S01]  /*0ab0*/  IMAD.SHL.U32 R31, R12, 0x4, RZ ;  /* 0x000000040c1f7824 */ /* 0x000fe200078e00ff */
[----:B------:R-:W-:Y:S02]  /*0ac0*/  LEA R27, R2, R27, 0x2 ;  /* 0x0000001b021b7211 */ /* 0x000fe400078e10ff */
[----:B------:R-:W-:Y:S02]  /*0ad0*/  LEA R34, R5, R33, 0x4 ;  /* 0x0000002105227211 */ /* 0x000fe400078e20ff */
[C---:B------:R-:W-:Y:S02]  /*0ae0*/  IADD3 R29, PT, PT, R31.reuse, 0x4, RZ ;  /* 0x000000041f1d7810 */ /* 0x040fe40007ffe0ff */
[C---:B------:R-:W-:Y:S01]  /*0af0*/  IADD3 R32, PT, PT, R31.reuse, 0x8, RZ ;  /* 0x000000081f207810 */ /* 0x040fe20007ffe0ff */
[----:B------:R-:W-:Y:S02]  /*0b00*/  VIADD R31, R31, 0xc ;  /* 0x0000000c1f1f7836 */ /* 0x000fe40000000000 */
[----:B------:R-:W-:-:S02]  /*0b10*/  IMAD R22, R29, UR10, R33 ;  /* 0x0000000a1d167c24 */ /* 0x000fc4000f8e0221 */
[----:B------:R-:W-:Y:S02]  /*0b20*/  IMAD R17, R32, UR10, R33 ;  /* 0x0000000a20117c24 */ /* 0x000fe4000f8e0221 */
[----:B0-----:R-:W-:-:S05]  /*0b30*/  IMAD.WIDE R24, R2, 0x4, R24 ;  /* 0x0000000402187825 */ /* 0x001fca00078e0218 */
[----:B------:R0:W4:Y:S02]  /*0b40*/  LDG.E R28, desc[UR8][R24.64] ;  /* 0x00000008181c7981 */ /* 0x000124000c1e1900 */
[----:B0-----:R-:W-:Y:S02]  /*0b50*/  IMAD.WIDE R24, R2, 0x4, R24 ;  /* 0x0000000402187825 */ /* 0x001fe400078e0218 */
[----:B--2---:R0:W-:Y:S04]  /*0b60*/  STS [R22], R35 ;  /* 0x0000002316007388 */ /* 0x0041e80000000800 */
[----:B---3--:R1:W-:Y:S01]  /*0b70*/  STS [R17], R18 ;  /* 0x0000001211007388 */ /* 0x0083e20000000800 */
[----:B0-----:R-:W-:Y:S02]  /*0b80*/  IMAD R35, R32, UR10, R34 ;  /* 0x0000000a20237c24 */ /* 0x001fe4000f8e0222 */
[----:B-1----:R-:W-:-:S02]  /*0b90*/  IMAD R17, R31, UR10, R33 ;  /* 0x0000000a1f117c24 */ /* 0x002fc4000f8e0221 */
[----:B------:R-:W-:-:S03]  /*0ba0*/  IMAD R18, R29, UR10, R34 ;  /* 0x0000000a1d127c24 */ /* 0x000fc6000f8e0222 */
[----:B----4-:R-:W-:Y:S04]  /*0bb0*/  STS [R17], R16 ;  /* 0x0000001011007388 */ /* 0x010fe80000000800 */
[----:B------:R0:W-:Y:S04]  /*0bc0*/  STS [R33+UR6], R36 ;  /* 0x0000002421007988 */ /* 0x0001e80008000806 */
[----:B------:R1:W-:Y:S01]  /*0bd0*/  STS [R18], R19 ;  /* 0x0000001312007388 */ /* 0x0003e20000000800 */
[----:B0-----:R-:W-:-:S03]  /*0be0*/  IMAD.WIDE R36, R27, 0x4, R20 ;  /* 0x000000041b247825 */ /* 0x001fc600078e0214 */
[----:B------:R-:W2:Y:S01]  /*0bf0*/  LDG.E R33, desc[UR8][R24.64] ;  /* 0x0000000818217981 */ /* 0x000ea2000c1e1900 */
[----:B------:R-:W-:-:S03]  /*0c00*/  IMAD R27, R2, 0x4, R27 ;  /* 0x00000004021b7824 */ /* 0x000fc600078e021b */
[----:B------:R0:W-:Y:S01]  /*0c10*/  STS [R35], R30 ;  /* 0x0000001e23007388 */ /* 0x0001e20000000800 */
[----:B------:R-:W-:-:S03]  /*0c20*/  IMAD.WIDE R16, R2, 0x4, R36 ;  /* 0x0000000402107825 */ /* 0x000fc600078e0224 */
[----:B------:R-:W3:Y:S01]  /*0c30*/  LDG.E R22, desc[UR8][R36.64] ;  /* 0x0000000824167981 */ /* 0x000ee2000c1e1900 */
[----:B------:R-:W-:-:S04]  /*0c40*/  IMAD.WIDE R20, R27, 0x4, R20 ;  /* 0x000000041b147825 */ /* 0x000fc800078e0214 */
[C---:B-1----:R-:W-:Y:S01]  /*0c50*/  IMAD.WIDE R18, R2.reuse, 0x4, R16 ;  /* 0x0000000402127825 */ /* 0x042fe200078e0210 */
[----:B0-----:R0:W4:Y:S04]  /*0c60*/  LDG.E R30, desc[UR8][R16.64] ;  /* 0x00000008101e7981 */ /* 0x001128000c1e1900 */
[----:B------:R1:W4:Y:S04]  /*0c70*/  LDG.E R35, desc[UR8][R20.64] ;  /* 0x0000000814237981 */ /* 0x000328000c1e1900 */
[----:B------:R1:W4:Y:S01]  /*0c80*/  LDG.E R36, desc[UR8][R18.64] ;  /* 0x0000000812247981 */ /* 0x000322000c1e1900 */
[----:B0-----:R-:W-:-:S05]  /*0c90*/  IMAD.WIDE R16, R2, 0x4, R20 ;  /* 0x0000000402107825 */ /* 0x001fca00078e0214 */
[----:B------:R0:W4:Y:S01]  /*0ca0*/  LDG.E R37, desc[UR8][R16.64] ;  /* 0x0000000810257981 */ /* 0x000122000c1e1900 */
[----:B-1----:R-:W-:-:S04]  /*0cb0*/  IMAD.WIDE R20, R2, 0x4, R16 ;  /* 0x0000000402147825 */ /* 0x002fc800078e0210 */
[----:B------:R-:W-:-:S04]  /*0cc0*/  IMAD.WIDE R18, R2, 0x4, R18 ;  /* 0x0000000402127825 */ /* 0x000fc800078e0212 */
[----:B------:R-:W-:Y:S02]  /*0cd0*/  IMAD.WIDE R24, R2, 0x4, R20 ;  /* 0x0000000402187825 */ /* 0x000fe400078e0214 */
[----:B------:R1:W4:Y:S04]  /*0ce0*/  LDG.E R18, desc[UR8][R18.64] ;  /* 0x0000000812127981 */ /* 0x000328000c1e1900 */
[----:B------:R1:W4:Y:S04]  /*0cf0*/  LDG.E R20, desc[UR8][R20.64] ;  /* 0x0000000814147981 */ /* 0x000328000c1e1900 */
[----:B------:R1:W4:Y:S01]  /*0d00*/  LDG.E R24, desc[UR8][R24.64] ;  /* 0x0000000818187981 */ /* 0x000322000c1e1900 */
[----:B0-----:R-:W-:Y:S01]  /*0d10*/  LEA R16, R5, R34, 0x4 ;  /* 0x0000002205107211 */ /* 0x001fe200078e20ff */
[----:B------:R-:W-:-:S04]  /*0d20*/  IMAD R17, R31, UR10, R34 ;  /* 0x0000000a1f117c24 */ /* 0x000fc8000f8e0222 */
[--C-:B-1----:R-:W-:Y:S01]  /*0d30*/  IMAD R19, R29, UR10, R16.reuse ;  /* 0x0000000a1d137c24 */ /* 0x102fe2000f8e0210 */
[----:B------:R-:W-:Y:S01]  /*0d40*/  STS [R17], R28 ;  /* 0x0000001c11007388 */ /* 0x000fe20000000800 */
[--C-:B------:R-:W-:Y:S02]  /*0d50*/  IMAD R21, R32, UR10, R16.reuse ;  /* 0x0000000a20157c24 */ /* 0x100fe4000f8e0210 */
[----:B------:R-:W-:Y:S02]  /*0d60*/  IMAD R25, R31, UR10, R16 ;  /* 0x0000000a1f197c24 */ /* 0x000fe4000f8e0210 */
[----:B------:R-:W-:-:S05]  /*0d70*/  VIADD R26, R26, 0x10 ;  /* 0x000000101a1a7836 */ /* 0x000fca0000000000 */
[----:B------:R-:W-:Y:S01]  /*0d80*/  ISETP.GE.AND P2, PT, R26, -0xc, PT ;  /* 0xfffffff41a00780c */ /* 0x000fe20003f46270 */
[----:B--2---:R-:W-:Y:S04]  /*0d90*/  STS [R34+UR6], R33 ;  /* 0x0000002122007988 */ /* 0x004fe80008000806 */
[----:B---3--:R0:W-:Y:S02]  /*0da0*/  STS [R19], R22 ;  /* 0x0000001613007388 */ /* 0x0081e40000000800 */
[----:B0-----:R-:W-:Y:S02]  /*0db0*/  LEA R22, R5, R16, 0x4 ;  /* 0x0000001005167211 */ /* 0x001fe400078e20ff */
[----:B----4-:R0:W-:Y:S03]  /*0dc0*/  STS [R21], R30 ;  /* 0x0000001e15007388 */ /* 0x0101e60000000800 */
[----:B------:R-:W-:-:S02]  /*0dd0*/  IMAD R28, R29, UR10, R22 ;  /* 0x0000000a1d1c7c24 */ /* 0x000fc4000f8e0216 */
[--C-:B------:R-:W-:Y:S01]  /*0de0*/  IMAD R32, R32, UR10, R22.reuse ;  /* 0x0000000a20207c24 */ /* 0x100fe2000f8e0216 */
[----:B------:R0:W-:Y:S01]  /*0df0*/  STS [R25], R36 ;  /* 0x0000002419007388 */ /* 0x0001e20000000800 */
[----:B------:R-:W-:-:S03]  /*0e00*/  IMAD R31, R31, UR10, R22 ;  /* 0x0000000a1f1f7c24 */ /* 0x000fc6000f8e0216 */
[----:B------:R0:W-:Y:S04]  /*0e10*/  STS [R16+UR6], R18 ;  /* 0x0000001210007988 */ /* 0x0001e80008000806 */
[----:B------:R0:W-:Y:S04]  /*0e20*/  STS [R28], R35 ;  /* 0x000000231c007388 */ /* 0x0001e80000000800 */
[----:B------:R0:W-:Y:S04]  /*0e30*/  STS [R32], R37 ;  /* 0x0000002520007388 */ /* 0x0001e80000000800 */
[----:B------:R0:W-:Y:S04]  /*0e40*/  STS [R31], R20 ;  /* 0x000000141f007388 */ /* 0x0001e80000000800 */
[----:B------:R0:W-:Y:S01]  /*0e50*/  STS [R22+UR6], R24 ;  /* 0x0000001816007988 */ /* 0x0001e20008000806 */
[----:B------:R-:W-:-:S02]  /*0e60*/  LEA R29, R2, R27, 0x2 ;  /* 0x0000001b021d7211 */ /* 0x000fc400078e10ff */
[----:B------:R-:W-:Y:S01]  /*0e70*/  LEA R33, R5, R22, 0x4 ;  /* 0x0000001605217211 */ /* 0x000fe200078e20ff */
[----:B------:R-:W-:Y:S06]  /*0e80*/  @!P2 BRA `(.L_x_9) ;  /* 0xfffffff800d0a947 */ /* 0x000fec000383ffff */
[----:B------:R-:W-:-:S04]  /*0e90*/  VIMNMX.U32 R19, PT, PT, R12, 0x1, !PT ;  /* 0x000000010c137848 */ /* 0x000fc80007fe0000 */
[----:B------:R-:W-:-:S07]  /*0ea0*/  LOP3.LUT R19, R19, 0xfffffffc, RZ, 0xc0, !PT ;  /* 0xfffffffc13137812 */ /* 0x000fce00078ec0ff */
.L_x_8:
[----:B0-----:R-:W-:-:S05]  /*0eb0*/  IMAD.MOV R16, RZ, RZ, -R26 ;  /* 0x000000ffff107224 */ /* 0x001fca00078e0a1a */
[----:B------:R-:W-:-:S13]  /*0ec0*/  ISETP.GT.AND P2, PT, R16, 0x4, PT ;  /* 0x000000041000780c */ /* 0x000fda0003f44270 */
[----:B------:R-:W-:Y:S05]  /*0ed0*/  @!P2 BRA `(.L_x_10) ;  /* 0x0000000000aca947 */ /* 0x000fea0003800000 */
[----:B------:R-:W0:Y:S01]  /*0ee0*/  LDC.64 R20, c[0x0][0x390] ;  /* 0x0000e400ff147b82 */ /* 0x000e220000000a00 */
[----:B------:R-:W-:Y:S01]  /*0ef0*/  LEA R27, R2, R29, 0x2 ;  /* 0x0000001d021b7211 */ /* 0x000fe200078e10ff */
[----:B0-----:R-:W-:-:S04]  /*0f00*/  IMAD.WIDE R36, R29, 0x4, R20 ;  /* 0x000000041d247825 */ /* 0x001fc800078e0214 */
[----:B------:R-:W-:-:S04]  /*0f10*/  IMAD.WIDE R20, R27, 0x4, R20 ;  /* 0x000000041b147825 */ /* 0x000fc800078e0214 */
[C---:B------:R-:W-:Y:S02]  /*0f20*/  IMAD.WIDE R34, R2.reuse, 0x4, R36 ;  /* 0x0000000402227825 */ /* 0x040fe400078e0224 */
[----:B------:R0:W2:Y:S02]  /*0f30*/  LDG.E R36, desc[UR8][R36.64] ;  /* 0x0000000824247981 */ /* 0x0000a4000c1e1900 */
[C---:B------:R-:W-:Y:S02]  /*0f40*/  IMAD.WIDE R18, R2.reuse, 0x4, R20 ;  /* 0x0000000402127825 */ /* 0x040fe400078e0214 */
[----:B------:R1:W3:Y:S02]  /*0f50*/  LDG.E R20, desc[UR8][R20.64] ;  /* 0x0000000814147981 */ /* 0x0002e4000c1e1900 */
[C---:B------:R-:W-:Y:S02]  /*0f60*/  IMAD.WIDE R28, R2.reuse, 0x4, R34 ;  /* 0x00000004021c7825 */ /* 0x040fe400078e0222 */
[----:B------:R4:W3:Y:S02]  /*0f70*/  LDG.E R34, desc[UR8][R34.64] ;  /* 0x0000000822227981 */ /* 0x0008e4000c1e1900 */
[----:B------:R-:W-:-:S02]  /*0f80*/  IMAD.WIDE R16, R2, 0x4, R18 ;  /* 0x0000000402107825 */ /* 0x000fc400078e0212 */
[----:B------:R-:W3:Y:S02]  /*0f90*/  LDG.E R18, desc[UR8][R18.64] ;  /* 0x0000000812127981 */ /* 0x000ee4000c1e1900 */
[C---:B------:R-:W-:Y:S02]  /*0fa0*/  IMAD.WIDE R24, R2.reuse, 0x4, R28 ;  /* 0x0000000402187825 */ /* 0x040fe400078e021c */
[----:B------:R-:W3:Y:S02]  /*0fb0*/  LDG.E R28, desc[UR8][R28.64] ;  /* 0x000000081c1c7981 */ /* 0x000ee4000c1e1900 */
[----:B------:R-:W-:Y:S02]  /*0fc0*/  IMAD.WIDE R30, R2, 0x4, R16 ;  /* 0x00000004021e7825 */ /* 0x000fe400078e0210 */
[----:B------:R4:W3:Y:S04]  /*0fd0*/  LDG.E R24, desc[UR8][R24.64] ;  /* 0x0000000818187981 */ /* 0x0008e8000c1e1900 */
[----:B------:R4:W3:Y:S04]  /*0fe0*/  LDG.E R16, desc[UR8][R16.64] ;  /* 0x0000000810107981 */ /* 0x0008e8000c1e1900 */
[----:B------:R4:W3:Y:S01]  /*0ff0*/  LDG.E R30, desc[UR8][R30.64] ;  /* 0x000000081e1e7981 */ /* 0x0008e2000c1e1900 */
[----:B------:R-:W-:-:S04]  /*1000*/  SHF.L.U32 R22, R12, 0x2, RZ ;  /* 0x000000020c167819 */ /* 0x000fc800000006ff */
[C---:B0-----:R-:W-:Y:S01]  /*1010*/  IADD3 R37, PT, PT, R22.reuse, 0x8, RZ ;  /* 0x0000000816257810 */ /* 0x041fe20007ffe0ff */
[C---:B------:R-:W-:Y:S01]  /*1020*/  VIADD R32, R22.reuse, 0x4 ;  /* 0x0000000416207836 */ /* 0x040fe20000000000 */
[----:B------:R-:W-:Y:S01]  /*1030*/  IADD3 R22, PT, PT, R22, 0xc, RZ ;  /* 0x0000000c16167810 */ /* 0x000fe20007ffe0ff */
[--C-:B-1----:R-:W-:Y:S02]  /*1040*/  IMAD R21, R5, 0x10, R33.reuse ;  /* 0x0000001005157824 */ /* 0x102fe400078e0221 */
[--C-:B----4-:R-:W-:Y:S02]  /*1050*/  IMAD R35, R32, UR10, R33.reuse ;  /* 0x0000000a20237c24 */ /* 0x110fe4000f8e0221 */
[--C-:B------:R-:W-:Y:S02]  /*1060*/  IMAD R25, R37, UR10, R33.reuse ;  /* 0x0000000a25197c24 */ /* 0x100fe4000f8e0221 */
[----:B------:R-:W-:Y:S02]  /*1070*/  IMAD R17, R22, UR10, R33 ;  /* 0x0000000a16117c24 */ /* 0x000fe4000f8e0221 */
[----:B------:R-:W-:-:S02]  /*1080*/  IMAD R31, R32, UR10, R21 ;  /* 0x0000000a201f7c24 */ /* 0x000fc4000f8e0215 */
[--C-:B------:R-:W-:Y:S02]  /*1090*/  IMAD R37, R37, UR10, R21.reuse ;  /* 0x0000000a25257c24 */ /* 0x100fe4000f8e0215 */
[--C-:B------:R-:W-:Y:S01]  /*10a0*/  IMAD R22, R22, UR10, R21.reuse ;  /* 0x0000000a16167c24 */ /* 0x100fe2000f8e0215 */
[----:B------:R-:W-:Y:S02]  /*10b0*/  VIMNMX.U32 R19, PT, PT, R12, 0x1, !PT ;  /* 0x000000010c137848 */ /* 0x000fe40007fe0000 */
[----:B------:R-:W-:Y:S02]  /*10c0*/  PLOP3.LUT P0, PT, PT, PT, PT, 0x8, 0x80 ;  /* 0x000000000080781c */ /* 0x000fe40003f0e170 */
[----:B------:R-:W-:Y:S02]  /*10d0*/  IADD3 R26, PT, PT, R26, 0x8, RZ ;  /* 0x000000081a1a7810 */ /* 0x000fe40007ffe0ff */
[----:B------:R-:W-:Y:S02]  /*10e0*/  LOP3.LUT R19, R19, 0xfffffffc, RZ, 0xc0, !PT ;  /* 0xfffffffc13137812 */ /* 0x000fe400078ec0ff */
[----:B------:R-:W-:Y:S01]  /*10f0*/  LEA R29, R2, R27, 0x2 ;  /* 0x0000001b021d7211 */ /* 0x000fe200078e10ff */
[----:B--2---:R-:W-:Y:S04]  /*1100*/  STS [R35], R36 ;  /* 0x0000002423007388 */ /* 0x004fe80000000800 */
[----:B---3--:R-:W-:Y:S04]  /*1110*/  STS [R25], R34 ;  /* 0x0000002219007388 */ /* 0x008fe80000000800 */
[----:B------:R-:W-:Y:S04]  /*1120*/  STS [R17], R28 ;  /* 0x0000001c11007388 */ /* 0x000fe80000000800 */
[----:B------:R0:W-:Y:S04]  /*1130*/  STS [R33+UR6], R24 ;  /* 0x0000001821007988 */ /* 0x0001e80008000806 */
[----:B------:R1:W-:Y:S04]  /*1140*/  STS [R31], R20 ;  /* 0x000000141f007388 */ /* 0x0003e80000000800 */
[----:B------:R1:W-:Y:S04]  /*1150*/  STS [R37], R18 ;  /* 0x0000001225007388 */ /* 0x0003e80000000800 */
[----:B------:R1:W-:Y:S04]  /*1160*/  STS [R22], R16 ;  /* 0x0000001016007388 */ /* 0x0003e80000000800 */
[----:B------:R1:W-:Y:S01]  /*1170*/  STS [R21+UR6], R30 ;  /* 0x0000001e15007988 */ /* 0x0003e20008000806 */
[----:B0-----:R-:W-:-:S07]  /*1180*/  IMAD R33, R5, 0x10, R21 ;  /* 0x0000001005217824 */ /* 0x001fce00078e0215 */
.L_x_10:
[----:B------:R-:W-:-:S13]  /*1190*/  ISETP.NE.OR P0, PT, R26, RZ, P0 ;  /* 0x000000ff1a00720c */ /* 0x000fda0000705670 */
[----:B------:R-:W-:Y:S05]  /*11a0*/  @!P0 BRA `(.L_x_6) ;  /* 0x00000000006c8947 */ /* 0x000fea0003800000 */
.L_x_7:
[----:B-1----:R-:W-:-:S04]  /*11b0*/  SHF.L.U32 R30, R12, 0x2, RZ ;  /* 0x000000020c1e7819 */ /* 0x002fc800000006ff */
[C---:B------:R-:W-:Y:S01]  /*11c0*/  IADD3 R22, PT, PT, R30.reuse, 0x4, RZ ;  /* 0x000000041e167810 */ /* 0x040fe20007ffe0ff */
[C---:B------:R-:W-:Y:S01]  /*11d0*/  VIADD R28, R30.reuse, 0x8 ;  /* 0x000000081e1c7836 */ /* 0x040fe20000000000 */
[----:B------:R-:W-:-:S07]  /*11e0*/  IADD3 R30, PT, PT, R30, 0xc, RZ ;  /* 0x0000000c1e1e7810 */ /* 0x000fce0007ffe0ff */
.L_x_11:
[----:B------:R-:W0:Y:S02]  /*11f0*/  LDC.64 R24, c[0x0][0x390] ;  /* 0x0000e400ff187b82 */ /* 0x000e240000000a00 */
[----:B0-----:R-:W-:-:S04]  /*1200*/  IMAD.WIDE R24, R29, 0x4, R24 ;  /* 0x000000041d187825 */ /* 0x001fc800078e0218 */
[C---:B------:R-:W-:Y:S02]  /*1210*/  IMAD.WIDE R20, R2.reuse, 0x4, R24 ;  /* 0x0000000402147825 */ /* 0x040fe400078e0218 */
[----:B------:R-:W2:Y:S02]  /*1220*/  LDG.E R24, desc[UR8][R24.64] ;  /* 0x0000000818187981 */ /* 0x000ea4000c1e1900 */
[C---:B------:R-:W-:Y:S02]  /*1230*/  IMAD.WIDE R18, R2.reuse, 0x4, R20 ;  /* 0x0000000402127825 */ /* 0x040fe400078e0214 */
[----:B------:R-:W3:Y:S02]  /*1240*/  LDG.E R20, desc[UR8][R20.64] ;  /* 0x0000000814147981 */ /* 0x000ee4000c1e1900 */
[----:B------:R-:W-:Y:S02]  /*1250*/  IMAD.WIDE R16, R2, 0x4, R18 ;  /* 0x0000000402107825 */ /* 0x000fe400078e0212 */
[----:B------:R-:W4:Y:S04]  /*1260*/  LDG.E R18, desc[UR8][R18.64] ;  /* 0x0000000812127981 */ /* 0x000f28000c1e1900 */
[----:B------:R-:W4:Y:S01]  /*1270*/  LDG.E R16, desc[UR8][R16.64] ;  /* 0x0000000810107981 */ /* 0x000f22000c1e1900 */
[----:B------:R-:W-:-:S04]  /*1280*/  IADD3 R26, PT, PT, R26, 0x4, RZ ;  /* 0x000000041a1a7810 */ /* 0x000fc80007ffe0ff */
[----:B------:R-:W-:Y:S01]  /*1290*/  ISETP.NE.AND P0, PT, R26, RZ, PT ;  /* 0x000000ff1a00720c */ /* 0x000fe20003f05270 */
[--C-:B------:R-:W-:Y:S02]  /*12a0*/  IMAD R27, R22, UR10, R33.reuse ;  /* 0x0000000a161b7c24 */ /* 0x100fe4000f8e0221 */
[--C-:B------:R-:W-:Y:S02]  /*12b0*/  IMAD R31, R28, UR10, R33.reuse ;  /* 0x0000000a1c1f7c24 */ /* 0x100fe4000f8e0221 */
[----:B------:R-:W-:Y:S02]  /*12c0*/  IMAD R35, R30, UR10, R33 ;  /* 0x0000000a1e237c24 */ /* 0x000fe4000f8e0221 */
[----:B------:R-:W-:Y:S01]  /*12d0*/  IMAD R29, R2, 0x4, R29 ;  /* 0x00000004021d7824 */ /* 0x000fe200078e021d */
[----:B--2---:R-:W-:Y:S04]  /*12e0*/  STS [R27], R24 ;  /* 0x000000181b007388 */ /* 0x004fe80000000800 */
[----:B---3--:R-:W-:Y:S04]  /*12f0*/  STS [R31], R20 ;  /* 0x000000141f007388 */ /* 0x008fe80000000800 */
[----:B----4-:R-:W-:Y:S04]  /*1300*/  STS [R35], R18 ;  /* 0x0000001223007388 */ /* 0x010fe80000000800 */
[----:B------:R0:W-:Y:S02]  /*1310*/  STS [R33+UR6], R16 ;  /* 0x0000001021007988 */ /* 0x0001e40008000806 */
[----:B0-----:R-:W-:Y:S01]  /*1320*/  LEA R33, R5, R33, 0x4 ;  /* 0x0000002105217211 */ /* 0x001fe200078e20ff */
[----:B------:R-:W-:Y:S06]  /*1330*/  @P0 BRA `(.L_x_11) ;  /* 0xfffffffc00ac0947 */ /* 0x000fec000383ffff */
[----:B------:R-:W-:-:S04]  /*1340*/  VIMNMX.U32 R19, PT, PT, R12, 0x1, !PT ;  /* 0x000000010c137848 */ /* 0x000fc80007fe0000 */
[----:B------:R-:W-:-:S07]  /*1350*/  LOP3.LUT R19, R19, 0xfffffffc, RZ, 0xc0, !PT ;  /* 0xfffffffc13137812 */ /* 0x000fce00078ec0ff */
.L_x_6:
[----:B01----:R-:W-:-:S04]  /*1360*/  VIMNMX.U32 R16, PT, PT, R12, 0x1, !PT ;  /* 0x000000010c107848 */ /* 0x003fc80007fe0000 */
[----:B------:R-:W-:-:S13]  /*1370*/  LOP3.LUT P0, RZ, R16, 0x1, RZ, 0xc0, !PT ;  /* 0x0000000110ff7812 */ /* 0x000fda000780c0ff */
[----:B------:R-:W-:Y:S05]  /*1380*/  @!P0 BRA `(.L_x_5) ;  /* 0x00000000001c8947 */ /* 0x000fea0003800000 */
[----:B------:R-:W0:Y:S01]  /*1390*/  LDC.64 R16, c[0x0][0x390] ;  /* 0x0000e400ff107b82 */ /* 0x000e220000000a00 */
[----:B------:R-:W-:-:S04]  /*13a0*/  IMAD R23, R2, R19, R23 ;  /* 0x0000001302177224 */ /* 0x000fc800078e0217 */
[----:B0-----:R-:W-:-:S06]  /*13b0*/  IMAD.WIDE R16, R23, 0x4, R16 ;  /* 0x0000000417107825 */ /* 0x001fcc00078e0210 */
[----:B------:R-:W2:Y:S01]  /*13c0*/  LDG.E R16, desc[UR8][R16.64] ;  /* 0x0000000810107981 */ /* 0x000ea2000c1e1900 */
[----:B------:R-:W-:-:S05]  /*13d0*/  IMAD R19, R19, UR10, R0 ;  /* 0x0000000a13137c24 */ /* 0x000fca000f8e0200 */
[----:B------:R-:W-:-:S05]  /*13e0*/  LEA R19, R19, R10, 0x2 ;  /* 0x0000000a13137211 */ /* 0x000fca00078e10ff */
[----:B--2---:R1:W-:Y:S02]  /*13f0*/  STS [R19], R16 ;  /* 0x0000001013007388 */ /* 0x0043e40000000800 */
.L_x_5:
[----:B------:R-:W-:Y:S06]  /*1400*/  BAR.SYNC.DEFER_BLOCKING 0x0 ;  /* 0x0000000000007b1d */ /* 0x000fec0000010000 */
[----:B------:R-:W-:Y:S05]  /*1410*/  BRA.U !UP0, `(.L_x_12) ;  /* 0x0000000908787547 */ /* 0x000fea000b800000 */
[----:B------:R-:W-:-:S07]  /*1420*/  IMAD.MOV.U32 R18, RZ, RZ, RZ ;  /* 0x000000ffff127224 */ /* 0x000fce00078e00ff */
.L_x_20:
[----:B------:R-:W-:Y:S01]  /*1430*/  ISETP.GE.U32.AND P0, PT, R12, 0x8, PT ;  /* 0x000000080c00780c */ /* 0x000fe20003f06070 */
[----:B------:R-:W-:Y:S01]  /*1440*/  HFMA2 R17, -RZ, RZ, 0, 0 ;  /* 0x00000000ff117431 */ /* 0x000fe200000001ff */
[----:B-1----:R-:W-:-:S11]  /*1450*/  MOV R19, RZ ;  /* 0x000000ff00137202 */ /* 0x002fd60000000f00 */
[----:B------:R-:W-:Y:S05]  /*1460*/  @!P0 BRA `(.L_x_13) ;  /* 0x0000000000e08947 */ /* 0x000fea0003800000 */
[----:B------:R-:W-:Y:S01]  /*1470*/  IMAD.MOV.U32 R17, RZ, RZ, RZ ;  /* 0x000000ffff117224 */ /* 0x000fe200078e00ff */
[----:B------:R-:W-:-:S07]  /*1480*/  MOV R19, RZ ;  /* 0x000000ff00137202 */ /* 0x000fce0000000f00 */
.L_x_14:
[C---:B------:R-:W-:Y:S02]  /*1490*/  IMAD R23, R19.reuse, UR10, R18 ;  /* 0x0000000a13177c24 */ /* 0x040fe4000f8e0212 */
[----:B------:R-:W-:Y:S02]  /*14a0*/  IMAD R21, R19, UR10, R0 ;  /* 0x0000000a13157c24 */ /* 0x000fe4000f8e0200 */
[----:B------:R-:W-:Y:S02]  /*14b0*/  IMAD R20, R23, 0x4, R10 ;  /* 0x0000000417147824 */ /* 0x000fe400078e020a */
[----:B------:R-:W-:Y:S01]  /*14c0*/  VIADD R19, R19, 0x8 ;  /* 0x0000000813137836 */ /* 0x000fe20000000000 */
[----:B------:R-:W-:Y:S02]  /*14d0*/  LEA R32, R21, R6, 0x2 ;  /* 0x0000000615207211 */ /* 0x000fe400078e10ff */
[C---:B------:R-:W-:Y:S01]  /*14e0*/  LEA R24, R5.reuse, R20, 0x2 ;  /* 0x0000001405187211 */ /* 0x040fe200078e10ff */
[----:B------:R1:W-:Y:S01]  /*14f0*/  LDS R35, [R20] ;  /* 0x0000000014237984 */ /* 0x0003e20000000800 */
[----:B------:R-:W-:-:S02]  /*1500*/  LEA R22, R5, R32, 0x2 ;  /* 0x0000002005167211 */ /* 0x000fc400078e10ff */
[----:B------:R-:W-:Y:S01]  /*1510*/  LEA R34, R5, R24, 0x2 ;  /* 0x0000001805227211 */ /* 0x000fe200078e10ff */
[----:B------:R-:W2:Y:S01]  /*1520*/  LDS R32, [R32] ;  /* 0x0000000020207984 */ /* 0x000ea20000000800 */
[----:B------:R-:W-:Y:S01]  /*1530*/  ISETP.NE.AND P0, PT, R19, R14, PT ;  /* 0x0000000e1300720c */ /* 0x000fe20003f05270 */
[C---:B------:R-:W-:Y:S02]  /*1540*/  IMAD R30, R5.reuse, 0x4, R22 ;  /* 0x00000004051e7824 */ /* 0x040fe400078e0216 */
[C---:B------:R-:W-:Y:S01]  /*1550*/  IMAD R21, R5.reuse, 0x4, R34 ;  /* 0x0000000405157824 */ /* 0x040fe200078e0222 */
[----:B0-----:R0:W-:Y:S02]  /*1560*/  LDS R16, [R22] ;  /* 0x0000000016107984 */ /* 0x0011e40000000800 */
[C---:B------:R-:W-:Y:S02]  /*1570*/  LEA R36, R5.reuse, R30, 0x2 ;  /* 0x0000001e05247211 */ /* 0x040fe400078e10ff */
[----:B------:R-:W3:Y:S01]  /*1580*/  LDS R33, [R24] ;  /* 0x0000000018217984 */ /* 0x000ee20000000800 */
[----:B------:R-:W-:-:S02]  /*1590*/  LEA R26, R5, R21, 0x2 ;  /* 0x00000015051a7211 */ /* 0x000fc400078e10ff */
[C---:B------:R-:W-:Y:S01]  /*15a0*/  LEA R27, R5.reuse, R36, 0x2 ;  /* 0x00000024051b7211 */ /* 0x040fe200078e10ff */
[----:B------:R-:W-:Y:S01]  /*15b0*/  LDS R30, [R30] ;  /* 0x000000001e1e7984 */ /* 0x000fe20000000800 */
[----:B-1----:R-:W-:-:S03]  /*15c0*/  LEA R20, R5, R26, 0x2 ;  /* 0x0000001a05147211 */ /* 0x002fc600078e10ff */
[----:B------:R1:W4:Y:S01]  /*15d0*/  LDS R31, [R34] ;  /* 0x00000000221f7984 */ /* 0x0003220000000800 */
[----:B------:R-:W-:-:S03]  /*15e0*/  IMAD R37, R5, 0x4, R27 ;  /* 0x0000000405257824 */ /* 0x000fc600078e021b */
[----:B------:R1:W-:Y:S02]  /*15f0*/  LDS R29, [R36] ;  /* 0x00000000241d7984 */ /* 0x0003e40000000800 */
[C---:B0-----:R-:W-:Y:S02]  /*1600*/  LEA R22, R5.reuse, R37, 0x2 ;  /* 0x0000002505167211 */ /* 0x041fe400078e10ff */
[----:B------:R0:W4:Y:S01]  /*1610*/  LDS R28, [R21] ;  /* 0x00000000151c7984 */ /* 0x0001220000000800 */
[----:B-1----:R-:W-:-:S03]  /*1620*/  IMAD R34, R5, 0x4, R20 ;  /* 0x0000000405227824 */ /* 0x002fc600078e0214 */
[----:B------:R-:W-:Y:S01]  /*1630*/  LDS R27, [R27] ;  /* 0x000000001b1b7984 */ /* 0x000fe20000000800 */
[----:B------:R-:W-:-:S03]  /*1640*/  LEA R36, R5, R22, 0x2 ;  /* 0x0000001605247211 */ /* 0x000fc600078e10ff */
[----:B------:R-:W1:Y:S01]  /*1650*/  LDS R26, [R26] ;  /* 0x000000001a1a7984 */ /* 0x000e620000000800 */
[----:B0-----:R-:W-:-:S03]  /*1660*/  LEA R21, R5, R34, 0x2 ;  /* 0x0000002205157211 */ /* 0x001fc600078e10ff */
[----:B------:R-:W-:Y:S01]  /*1670*/  LDS R25, [R37] ;  /* 0x0000000025197984 */ /* 0x000fe20000000800 */
[----:B--2---:R-:W-:-:S03]  /*1680*/  FADD R32, R32, -R35 ;  /* 0x8000002320207221 */ /* 0x004fc60000000000 */
[----:B------:R-:W0:Y:S01]  /*1690*/  LDS R24, [R20] ;  /* 0x0000000014187984 */ /* 0x000e220000000800 */
[----:B------:R-:W-:-:S03]  /*16a0*/  FFMA R17, R32, R32, R17 ;  /* 0x0000002020117223 */ /* 0x000fc60000000011 */
[----:B------:R-:W-:Y:S04]  /*16b0*/  LDS R23, [R22] ;  /* 0x0000000016177984 */ /* 0x000fe80000000800 */
[----:B------:R-:W2:Y:S01]  /*16c0*/  LDS R20, [R34] ;  /* 0x0000000022147984 */ /* 0x000ea20000000800 */
[----:B---3--:R-:W-:-:S03]  /*16d0*/  FADD R16, R16, -R33 ;  /* 0x8000002110107221 */ /* 0x008fc60000000000 */
[----:B------:R-:W-:Y:S01]  /*16e0*/  LDS R22, [R36] ;  /* 0x0000000024167984 */ /* 0x000fe20000000800 */
[----:B------:R-:W-:-:S03]  /*16f0*/  FFMA R17, R16, R16, R17 ;  /* 0x0000001010117223 */ /* 0x000fc60000000011 */
[----:B------:R-:W3:Y:S01]  /*1700*/  LDS R21, [R21] ;  /* 0x0000000015157984 */ /* 0x000ee20000000800 */
[----:B----4-:R-:W-:-:S04]  /*1710*/  FADD R30, R30, -R31 ;  /* 0x8000001f1e1e7221 */ /* 0x010fc80000000000 */
[----:B------:R-:W-:Y:S01]  /*1720*/  FFMA R17, R30, R30, R17 ;  /* 0x0000001e1e117223 */ /* 0x000fe20000000011 */
[----:B------:R-:W-:-:S04]  /*1730*/  FADD R28, R29, -R28 ;  /* 0x8000001c1d1c7221 */ /* 0x000fc80000000000 */
[----:B------:R-:W-:Y:S01]  /*1740*/  FFMA R17, R28, R28, R17 ;  /* 0x0000001c1c117223 */ /* 0x000fe20000000011 */
[----:B-1----:R-:W-:-:S04]  /*1750*/  FADD R26, R27, -R26 ;  /* 0x8000001a1b1a7221 */ /* 0x002fc80000000000 */
[----:B------:R-:W-:Y:S01]  /*1760*/  FFMA R17, R26, R26, R17 ;  /* 0x0000001a1a117223 */ /* 0x000fe20000000011 */
[----:B0-----:R-:W-:-:S04]  /*1770*/  FADD R24, R25, -R24 ;  /* 0x8000001819187221 */ /* 0x001fc80000000000 */
[----:B------:R-:W-:Y:S01]  /*1780*/  FFMA R17, R24, R24, R17 ;  /* 0x0000001818117223 */ /* 0x000fe20000000011 */
[----:B--2---:R-:W-:-:S04]  /*1790*/  FADD R20, R23, -R20 ;  /* 0x8000001417147221 */ /* 0x004fc80000000000 */
[----:B------:R-:W-:Y:S01]  /*17a0*/  FFMA R17, R20, R20, R17 ;  /* 0x0000001414117223 */ /* 0x000fe20000000011 */
[----:B---3--:R-:W-:-:S04]  /*17b0*/  FADD R22, R22, -R21 ;  /* 0x8000001516167221 */ /* 0x008fc80000000000 */
[----:B------:R-:W-:Y:S01]  /*17c0*/  FFMA R17, R22, R22, R17 ;  /* 0x0000001616117223 */ /* 0x000fe20000000011 */
[----:B------:R-:W-:Y:S06]  /*17d0*/  @P0 BRA `(.L_x_14) ;  /* 0xfffffffc002c0947 */ /* 0x000fec000383ffff */
[----:B------:R-:W-:-:S07]  /*17e0*/  MOV R19, R14 ;  /* 0x0000000e00137202 */ /* 0x000fce0000000f00 */
.L_x_13:
[----:B0-----:R-:W-:-:S04]  /*17f0*/  VIMNMX.U32 R16, PT, PT, R12, 0x1, !PT ;  /* 0x000000010c107848 */ /* 0x001fc80007fe0000 */
[----:B------:R-:W-:-:S04]  /*1800*/  LOP3.LUT R16, R16, 0x5, RZ, 0xc0, !PT ;  /* 0x0000000510107812 */ /* 0x000fc800078ec0ff */
[----:B------:R-:W-:-:S13]  /*1810*/  ISETP.NE.AND P0, PT, R16, RZ, PT ;  /* 0x000000ff1000720c */ /* 0x000fda0003f05270 */
[----:B------:R-:W-:Y:S05]  /*1820*/  @!P0 BRA `(.L_x_15) ;  /* 0x0000000000c88947 */ /* 0x000fea0003800000 */
[C---:B------:R-:W-:Y:S01]  /*1830*/  IMAD R21, R19.reuse, UR10, R0 ;  /* 0x0000000a13157c24 */ /* 0x040fe2000f8e0200 */
[----:B------:R-:W-:Y:S01]  /*1840*/  ISETP.NE.AND P0, PT, R16, 0x1, PT ;  /* 0x000000011000780c */ /* 0x000fe20003f05270 */
[----:B------:R-:W-:-:S03]  /*1850*/  IMAD R19, R19, UR10, R18 ;  /* 0x0000000a13137c24 */ /* 0x000fc6000f8e0212 */
[----:B------:R-:W-:Y:S01]  /*1860*/  LEA R22, R21, R6, 0x2 ;  /* 0x0000000615167211 */ /* 0x000fe200078e10ff */
[----:B------:R-:W-:-:S04]  /*1870*/  IMAD R24, R19, 0x4, R10 ;  /* 0x0000000413187824 */ /* 0x000fc800078e020a */
[----:B------:R-:W-:Y:S04]  /*1880*/  LDS R19, [R22] ;  /* 0x0000000016137984 */ /* 0x000fe80000000800 */
[----:B------:R-:W0:Y:S02]  /*1890*/  LDS R20, [R24] ;  /* 0x0000000018147984 */ /* 0x000e240000000800 */
[----:B0-----:R-:W-:-:S04]  /*18a0*/  FADD R20, R19, -R20 ;  /* 0x8000001413147221 */ /* 0x001fc80000000000 */
[----:B------:R-:W-:Y:S01]  /*18b0*/  FFMA R17, R20, R20, R17 ;  /* 0x0000001414117223 */ /* 0x000fe20000000011 */
[----:B------:R-:W-:Y:S06]  /*18c0*/  @!P0 BRA `(.L_x_15) ;  /* 0x0000000000a08947 */ /* 0x000fec0003800000 */
[C---:B------:R-:W-:Y:S02]  /*18d0*/  LEA R20, R5.reuse, R22, 0x2 ;  /* 0x0000001605147211 */ /* 0x040fe400078e10ff */
[C---:B------:R-:W-:Y:S02]  /*18e0*/  LEA R22, R5.reuse, R24, 0x2 ;  /* 0x0000001805167211 */ /* 0x040fe400078e10ff */
[----:B------:R-:W-:Y:S01]  /*18f0*/  ISETP.NE.AND P0, PT, R16, 0x4, PT ;  /* 0x000000041000780c */ /* 0x000fe20003f05270 */
[C---:B------:R-:W-:Y:S01]  /*1900*/  IMAD R26, R5.reuse, 0x4, R20 ;  /* 0x00000004051a7824 */ /* 0x040fe200078e0214 */
[C---:B------:R-:W-:Y:S01]  /*1910*/  LEA R28, R5.reuse, R22, 0x2 ;  /* 0x00000016051c7211 */ /* 0x040fe200078e10ff */
[----:B------:R-:W-:Y:S03]  /*1920*/  LDS R20, [R20] ;  /* 0x0000000014147984 */ /* 0x000fe60000000800 */
[C---:B------:R-:W-:Y:S01]  /*1930*/  LEA R34, R5.reuse, R26, 0x2 ;  /* 0x0000001a05227211 */ /* 0x040fe200078e10ff */
[----:B------:R-:W0:Y:S01]  /*1940*/  LDS R19, [R22] ;  /* 0x0000000016137984 */ /* 0x000e220000000800 */
[----:B------:R-:W-:-:S03]  /*1950*/  IMAD R36, R5, 0x4, R28 ;  /* 0x0000000405247824 */ /* 0x000fc600078e021c */
[----:B------:R-:W-:Y:S04]  /*1960*/  LDS R21, [R26] ;  /* 0x000000001a157984 */ /* 0x000fe80000000800 */
[----:B------:R-:W1:Y:S04]  /*1970*/  LDS R30, [R28] ;  /* 0x000000001c1e7984 */ /* 0x000e680000000800 */
[----:B------:R-:W-:Y:S04]  /*1980*/  LDS R23, [R34] ;  /* 0x0000000022177984 */ /* 0x000fe80000000800 */
[----:B------:R-:W2:Y:S01]  /*1990*/  LDS R32, [R36] ;  /* 0x0000000024207984 */ /* 0x000ea20000000800 */
[----:B0-----:R-:W-:-:S04]  /*19a0*/  FADD R24, R20, -R19 ;  /* 0x8000001314187221 */ /* 0x001fc80000000000 */
[----:B------:R-:W-:Y:S01]  /*19b0*/  FFMA R17, R24, R24, R17 ;  /* 0x0000001818117223 */ /* 0x000fe20000000011 */
[----:B-1----:R-:W-:-:S04]  /*19c0*/  FADD R30, R21, -R30 ;  /* 0x8000001e151e7221 */ /* 0x002fc80000000000 */
[----:B------:R-:W-:Y:S01]  /*19d0*/  FFMA R17, R30, R30, R17 ;  /* 0x0000001e1e117223 */ /* 0x000fe20000000011 */
[----:B--2---:R-:W-:-:S04]  /*19e0*/  FADD R32, R23, -R32 ;  /* 0x8000002017207221 */ /* 0x004fc80000000000 */
[----:B------:R-:W-:Y:S01]  /*19f0*/  FFMA R17, R32, R32, R17 ;  /* 0x0000002020117223 */ /* 0x000fe20000000011 */
[----:B------:R-:W-:Y:S06]  /*1a00*/  @!P0 BRA `(.L_x_15) ;  /* 0x0000000000508947 */ /* 0x000fec0003800000 */
[C---:B------:R-:W-:Y:S02]  /*1a10*/  LEA R34, R5.reuse, R34, 0x2 ;  /* 0x0000002205227211 */ /* 0x040fe400078e10ff */
[----:B------:R-:W-:Y:S02]  /*1a20*/  LEA R36, R5, R36, 0x2 ;  /* 0x0000002405247211 */ /* 0x000fe400078e10ff */
[----:B------:R-:W-:Y:S01]  /*1a30*/  ISETP.NE.AND P0, PT, R16, 0x5, PT ;  /* 0x000000051000780c */ /* 0x000fe20003f05270 */
[----:B------:R-:W-:Y:S04]  /*1a40*/  LDS R19, [R34] ;  /* 0x0000000022137984 */ /* 0x000fe80000000800 */
[----:B------:R-:W0:Y:S02]  /*1a50*/  LDS R20, [R36] ;  /* 0x0000000024147984 */ /* 0x000e240000000800 */
[----:B0-----:R-:W-:-:S04]  /*1a60*/  FADD R20, R19, -R20 ;  /* 0x8000001413147221 */ /* 0x001fc80000000000 */
[----:B------:R-:W-:Y:S02]  /*1a70*/  FFMA R17, R20, R20, R17 ;  /* 0x0000001414117223 */ /* 0x000fe40000000011 */
[----:B------:R-:W-:Y:S05]  /*1a80*/  @!P0 BRA `(.L_x_15) ;  /* 0x0000000000308947 */ /* 0x000fea0003800000 */
[C---:B------:R-:W-:Y:S01]  /*1a90*/  IMAD R16, R5.reuse, 0x4, R34 ;  /* 0x0000000405107824 */ /* 0x040fe200078e0222 */
[----:B------:R-:W-:-:S04]  /*1aa0*/  LEA R20, R5, R36, 0x2 ;  /* 0x0000002405147211 */ /* 0x000fc800078e10ff */
[C---:B------:R-:W-:Y:S01]  /*1ab0*/  LEA R21, R5.reuse, R16, 0x2 ;  /* 0x0000001005157211 */ /* 0x040fe200078e10ff */
[----:B------:R-:W-:Y:S01]  /*1ac0*/  IMAD R23, R5, 0x4, R20 ;  /* 0x0000000405177824 */ /* 0x000fe200078e0214 */
[----:B------:R-:W-:Y:S04]  /*1ad0*/  LDS R19, [R16] ;  /* 0x0000000010137984 */ /* 0x000fe80000000800 */
[----:B------:R-:W0:Y:S04]  /*1ae0*/  LDS R22, [R20] ;  /* 0x0000000014167984 */ /* 0x000e280000000800 */
[----:B------:R-:W-:Y:S04]  /*1af0*/  LDS R21, [R21] ;  /* 0x0000000015157984 */ /* 0x000fe80000000800 */
[----:B------:R-:W1:Y:S01]  /*1b00*/  LDS R24, [R23] ;  /* 0x0000000017187984 */ /* 0x000e620000000800 */
[----:B0-----:R-:W-:-:S04]  /*1b10*/  FADD R22, R19, -R22 ;  /* 0x8000001613167221 */ /* 0x001fc80000000000 */
[----:B------:R-:W-:Y:S01]  /*1b20*/  FFMA R17, R22, R22, R17 ;  /* 0x0000001616117223 */ /* 0x000fe20000000011 */
[----:B-1----:R-:W-:-:S04]  /*1b30*/  FADD R24, R21, -R24 ;  /* 0x8000001815187221 */ /* 0x002fc80000000000 */
[----:B------:R-:W-:-:S07]  /*1b40*/  FFMA R17, R24, R24, R17 ;  /* 0x0000001818117223 */ /* 0x000fce0000000011 */
.L_x_15:
[----:B------:R-:W0:Y:S01]  /*1b50*/  LDC R22, c[0x0][0x3a4] ;  /* 0x0000e900ff167b82 */ /* 0x000e220000000800 */
[----:B------:R-:W-:Y:S01]  /*1b60*/  BSSY.RECONVERGENT B0, `(.L_x_16) ;  /* 0x000000e000007945 */ /* 0x000fe20003800200 */
[----:B0-----:R-:W0:Y:S08]  /*1b70*/  MUFU.RCP R19, R22 ;  /* 0x0000001600137308 */ /* 0x001e300000001000 */
[----:B------:R-:W1:Y:S01]  /*1b80*/  FCHK P0, -R17, R22 ;  /* 0x0000001611007302 */ /* 0x000e620000000100 */
[----:B0-----:R-:W-:-:S04]  /*1b90*/  FFMA R16, R19, -R22, 1 ;  /* 0x3f80000013107423 */ /* 0x001fc80000000816 */
[----:B------:R-:W-:-:S04]  /*1ba0*/  FFMA R16, R19, R16, R19 ;  /* 0x0000001013107223 */ /* 0x000fc80000000013 */
[----:B------:R-:W-:-:S04]  /*1bb0*/  FFMA R20, R16, -R17, RZ ;  /* 0x8000001110147223 */ /* 0x000fc800000000ff */
[----:B------:R-:W-:-:S04]  /*1bc0*/  FFMA R19, R20, -R22, -R17 ;  /* 0x8000001614137223 */ /* 0x000fc80000000811 */
[----:B------:R-:W-:Y:S01]  /*1bd0*/  FFMA R16, R16, R19, R20 ;  /* 0x0000001310107223 */ /* 0x000fe20000000014 */
[----:B-1----:R-:W-:Y:S06]  /*1be0*/  @!P0 BRA `(.L_x_17) ;  /* 0x0000000000148947 */ /* 0x002fec0003800000 */
[----:B------:R-:W0:Y:S01]  /*1bf0*/  LDCU UR5, c[0x0][0x3a4] ;  /* 0x00007480ff0577ac */ /* 0x000e220008000800 */
[----:B------:R-:W-:Y:S01]  /*1c00*/  FADD R16, -R17, -RZ ;  /* 0x800000ff11107221 */ /* 0x000fe20000000100 */
[----:B------:R-:W-:Y:S02]  /*1c10*/  MOV R20, 0x1c40 ;  /* 0x00001c4000147802 */ /* 0x000fe40000000f00 */
[----:B0-----:R-:W-:-:S07]  /*1c20*/  MOV R17, UR5 ;  /* 0x0000000500117c02 */ /* 0x001fce0008000f00 */
[----:B-----5:R-:W-:Y:S05]  /*1c30*/  CALL.REL.NOINC `($__internal_0_$__cuda_sm3x_div_rn_noftz_f32_slowpath) ;  /* 0x0000000400b87944 */ /* 0x020fea0003c00000 */
.L_x_17:
[----:B------:R-:W-:Y:S05]  /*1c40*/  BSYNC.RECONVERGENT B0 ;  /* 0x0000000000007941 */ /* 0x000fea0003800200 */
.L_x_16:
[----:B------:R-:W-:Y:S02]  /*1c50*/  HFMA2 R17, -RZ, RZ, 0.96630859375, -0.0022525787353515625 ;  /* 0x3bbb989dff117431 */ /* 0x000fe400000001ff */
[----:B------:R-:W-:Y:S01]  /*1c60*/  IMAD.MOV.U32 R20, RZ, RZ, 0x437c0000 ;  /* 0x437c0000ff147424 */ /* 0x000fe200078e00ff */
[----:B------:R-:W-:Y:S02]  /*1c70*/  BSSY.RECONVERGENT B0, `(.L_x_18) ;  /* 0x0000014000007945 */ /* 0x000fe40003800200 */
[----:B------:R-:W-:-:S04]  /*1c80*/  FFMA.SAT R17, R16, R17, 0.5 ;  /* 0x3f00000010117423 */ /* 0x000fc80000002011 */
[----:B------:R-:W-:-:S04]  /*1c90*/  FFMA.RM R17, R17, R20, 12582913 ;  /* 0x4b40000111117423 */ /* 0x000fc80000004014 */
[C---:B------:R-:W-:Y:S01]  /*1ca0*/  FADD R19, R17.reuse, -12583039 ;  /* 0xcb40007f11137421 */ /* 0x040fe20000000000 */
[----:B------:R-:W-:-:S03]  /*1cb0*/  SHF.L.U32 R17, R17, 0x17, RZ ;  /* 0x0000001711117819 */ /* 0x000fc600000006ff */
[----:B------:R-:W-:-:S04]  /*1cc0*/  FFMA R19, R16, 1.4426950216293334961, -R19 ;  /* 0x3fb8aa3b10137823 */ /* 0x000fc80000000813 */
[----:B------:R-:W-:-:S04]  /*1cd0*/  FFMA R19, R16, 1.925963033500011079e-08, R19 ;  /* 0x32a5706010137823 */ /* 0x000fc80000000013 */
[----:B------:R-:W0:Y:S02]  /*1ce0*/  MUFU.EX2 R16, R19 ;  /* 0x0000001300107308 */ /* 0x000e240000000800 */
[----:B0-----:R-:W-:-:S05]  /*1cf0*/  FMUL R20, R17, R16 ;  /* 0x0000001011147220 */ /* 0x001fca0000400000 */
[----:B------:R-:W-:-:S13]  /*1d00*/  FSETP.NEU.AND P0, PT, R20, 1, PT ;  /* 0x3f8000001400780b */ /* 0x000fda0003f0d000 */
[----:B------:R-:W-:Y:S05]  /*1d10*/  @!P0 BRA `(.L_x_19) ;  /* 0x0000000000248947 */ /* 0x000fea0003800000 */
[----:B------:R-:W0:Y:S01]  /*1d20*/  S2R R17, SR_CgaCtaId ;  /* 0x0000000000117919 */ /* 0x000e220000008800 */
[----:B------:R-:W-:Y:S01]  /*1d30*/  MOV R16, 0x400 ;  /* 0x0000040000107802 */ /* 0x000fe20000000f00 */
[----:B------:R-:W-:Y:S01]  /*1d40*/  FADD R8, R8, R20 ;  /* 0x0000001408087221 */ /* 0x000fe20000000000 */
[----:B------:R-:W-:-:S04]  /*1d50*/  FSETP.GT.AND P0, PT, R20, R9, PT ;  /* 0x000000091400720b */ /* 0x000fc80003f04000 */
[----:B------:R-:W-:Y:S02]  /*1d60*/  FSEL R9, R20, R9, P0 ;  /* 0x0000000914097208 */ /* 0x000fe40000000000 */
[----:B0-----:R-:W-:-:S04]  /*1d70*/  LEA R17, R17, R16, 0x18 ;  /* 0x0000001011117211 */ /* 0x001fc800078ec0ff */
[----:B------:R-:W-:-:S06]  /*1d80*/  LEA R16, R18, R17, 0x2 ;  /* 0x0000001112107211 */ /* 0x000fcc00078e10ff */
[----:B------:R-:W0:Y:S02]  /*1d90*/  LDS R16, [R16] ;  /* 0x0000000010107984 */ /* 0x000e240000000800 */
[----:B0-----:R-:W-:-:S07]  /*1da0*/  FFMA R11, R20, R16, R11 ;  /* 0x00000010140b7223 */ /* 0x001fce000000000b */
.L_x_19:
[----:B------:R-:W-:Y:S05]  /*1db0*/  BSYNC.RECONVERGENT B0 ;  /* 0x0000000000007941 */ /* 0x000fea0003800200 */
.L_x_18:
[----:B------:R-:W-:-:S05]  /*1dc0*/  VIADD R18, R18, 0x1 ;  /* 0x0000000112127836 */ /* 0x000fca0000000000 */
[----:B------:R-:W-:-:S13]  /*1dd0*/  ISETP.NE.AND P0, PT, R18, UR10, PT ;  /* 0x0000000a12007c0c */ /* 0x000fda000bf05270 */
[----:B------:R-:W-:Y:S05]  /*1de0*/  @P0 BRA `(.L_x_20) ;  /* 0xfffffff400900947 */ /* 0x000fea000383ffff */
[----:B------:R-:W-:Y:S05]  /*1df0*/  BRA `(.L_x_21) ;  /* 0x0000000000f87947 */ /* 0x000fea0003800000 */
.L_x_12:
[----:B------:R-:W2:Y:S01]  /*1e00*/  LDC R22, c[0x0][0x360] ;  /* 0x0000d800ff167b82 */ /* 0x000ea20000000800 */
[----:B01----:R-:W-:Y:S02]  /*1e10*/  MOV R16, RZ ;  /* 0x000000ff00107202 */ /* 0x003fe40000000f00 */
[----:B--2---:R-:W-:-:S13]  /*1e20*/  ISETP.GE.U32.AND P0, PT, R22, 0x4, PT ;  /* 0x000000041600780c */ /* 0x004fda0003f06070 */
[----:B------:R-:W-:Y:S05]  /*1e30*/  @!P0 BRA `(.L_x_22) ;  /* 0x0000000000788947 */ /* 0x000fea0003800000 */
[----:B------:R-:W0:Y:S01]  /*1e40*/  MUFU.EX2 R16, R13 ;  /* 0x0000000d00107308 */ /* 0x000e220000000800 */
[----:B------:R-:W-:Y:S01]  /*1e50*/  LOP3.LUT R17, R22, 0x7fc, RZ, 0xc0, !PT ;  /* 0x000007fc16117812 */ /* 0x000fe200078ec0ff */
[----:B------:R-:W-:Y:S01]  /*1e60*/  UMOV UR5, URZ ;  /* 0x000000ff00057c82 */ /* 0x000fe20008000000 */
[----:B0-----:R-:W-:-:S05]  /*1e70*/  FMUL R18, R15, R16 ;  /* 0x000000100f127220 */ /* 0x001fca0000400000 */
[----:B------:R-:W-:-:S13]  /*1e80*/  FSETP.NEU.AND P0, PT, R18, 1, PT ;  /* 0x3f8000001200780b */ /* 0x000fda0003f0d000 */
.L_x_23:
[----:B------:R-:W-:Y:S01]  /*1e90*/  ULEA UR11, UR5, UR7, 0x2 ;  /* 0x00000007050b7291 */ /* 0x000fe2000f8e10ff */
[-C--:B------:R-:W-:Y:S01]  /*1ea0*/  @P0 FSETP.GT.AND P2, PT, R18, R9.reuse, PT ;  /* 0x000000091200020b */ /* 0x080fe20003f44000 */
[----:B------:R-:W-:Y:S01]  /*1eb0*/  UIADD3 UR5, UPT, UPT, UR5, 0x4, URZ ;  /* 0x0000000405057890 */ /* 0x000fe2000fffe0ff */
[--C-:B------:R-:W-:Y:S02]  /*1ec0*/  @P0 FADD R8, R8, R18.reuse ;  /* 0x0000001208080221 */ /* 0x100fe40000000000 */
[----:B------:R-:W-:Y:S02]  /*1ed0*/  @P0 FSEL R9, R18, R9, P2 ;  /* 0x0000000912090208 */ /* 0x000fe40001000000 */
[--C-:B------:R-:W-:Y:S02]  /*1ee0*/  @P0 FADD R8, R8, R18.reuse ;  /* 0x0000001208080221 */ /* 0x100fe40000000000 */
[----:B------:R-:W0:Y:S01]  /*1ef0*/  @P0 LDS R16, [UR11] ;  /* 0x0000000bff100984 */ /* 0x000e220008000800 */
[----:B------:R-:W-:Y:S01]  /*1f00*/  @P0 FSETP.GT.AND P2, PT, R18, R9, PT ;  /* 0x000000091200020b */ /* 0x000fe20003f44000 */
[----:B------:R-:W-:-:S02]  /*1f10*/  @P0 FADD R8, R8, R18 ;  /* 0x0000001208080221 */ /* 0x000fc40000000000 */
[----:B------:R-:W1:Y:S01]  /*1f20*/  @P0 LDS R19, [UR11+0x4] ;  /* 0x0000040bff130984 */ /* 0x000e620008000800 */
[----:B------:R-:W-:Y:S01]  /*1f30*/  @P0 FSEL R9, R18, R9, P2 ;  /* 0x0000000912090208 */ /* 0x000fe20001000000 */
[----:B------:R-:W-:Y:S02]  /*1f40*/  @P0 FADD R8, R8, R18 ;  /* 0x0000001208080221 */ /* 0x000fe40000000000 */
[----:B------:R-:W2:Y:S01]  /*1f50*/  @P0 LDS R20, [UR11+0x8] ;  /* 0x0000080bff140984 */ /* 0x000ea20008000800 */
[----:B------:R-:W-:-:S03]  /*1f60*/  @P0 FSETP.GT.AND P2, PT, R18, R9, PT ;  /* 0x000000091200020b */ /* 0x000fc60003f44000 */
[----:B------:R-:W3:Y:S01]  /*1f70*/  @P0 LDS R21, [UR11+0xc] ;  /* 0x00000c0bff150984 */ /* 0x000ee20008000800 */
[C---:B------:R-:W-:Y:S02]  /*1f80*/  @P0 FSEL R9, R18.reuse, R9, P2 ;  /* 0x0000000912090208 */ /* 0x040fe40001000000 */
[----:B------:R-:W-:Y:S02]  /*1f90*/  ISETP.NE.AND P2, PT, R17, UR5, PT ;  /* 0x0000000511007c0c */ /* 0x000fe4000bf45270 */
[----:B------:R-:W-:-:S04]  /*1fa0*/  @P0 FSETP.GT.AND P3, PT, R18, R9, PT ;  /* 0x000000091200020b */ /* 0x000fc80003f64000 */
[C---:B------:R-:W-:Y:S01]  /*1fb0*/  @P0 FSEL R9, R18.reuse, R9, P3 ;  /* 0x0000000912090208 */ /* 0x040fe20001800000 */
[----:B0-----:R-:W-:-:S04]  /*1fc0*/  @P0 FFMA R11, R18, R16, R11 ;  /* 0x00000010120b0223 */ /* 0x001fc8000000000b */
[----:B-1----:R-:W-:-:S04]  /*1fd0*/  @P0 FFMA R11, R18, R19, R11 ;  /* 0x00000013120b0223 */ /* 0x002fc8000000000b */
[----:B--2---:R-:W-:-:S04]  /*1fe0*/  @P0 FFMA R11, R18, R20, R11 ;  /* 0x00000014120b0223 */ /* 0x004fc8000000000b */
[----:B---3--:R-:W-:Y:S01]  /*1ff0*/  @P0 FFMA R11, R18, R21, R11 ;  /* 0x00000015120b0223 */ /* 0x008fe2000000000b */
[----:B------:R-:W-:Y:S06]  /*2000*/  @P2 BRA `(.L_x_23) ;  /* 0xfffffffc00a02947 */ /* 0x000fec000383ffff */
[----:B------:R-:W-:-:S07]  /*2010*/  MOV R16, R17 ;  /* 0x0000001100107202 */ /* 0x000fce0000000f00 */
.L_x_22:
[----:B------:R-:W-:-:S04]  /*2020*/  LOP3.LUT R19, R22, 0x3, RZ, 0xc0, !PT ;  /* 0x0000000316137812 */ /* 0x000fc800078ec0ff */
[----:B------:R-:W-:-:S13]  /*2030*/  ISETP.NE.AND P0, PT, R19, RZ, PT ;  /* 0x000000ff1300720c */ /* 0x000fda0003f05270 */
[----:B------:R-:W-:Y:S05]  /*2040*/  @!P0 BRA `(.L_x_21) ;  /* 0x0000000000648947 */ /* 0x000fea0003800000 */
[----:B------:R-:W0:Y:S01]  /*2050*/  S2R R22, SR_CgaCtaId ;  /* 0x0000000000167919 */ /* 0x000e220000008800 */
[----:B------:R-:W1:Y:S01]  /*2060*/  MUFU.EX2 R18, R13 ;  /* 0x0000000d00127308 */ /* 0x000e620000000800 */
[----:B------:R-:W-:Y:S02]  /*2070*/  MOV R17, 0x400 ;  /* 0x0000040000117802 */ /* 0x000fe40000000f00 */
[----:B------:R-:W-:Y:S01]  /*2080*/  ISETP.NE.AND P3, PT, R19, 0x1, PT ;  /* 0x000000011300780c */ /* 0x000fe20003f65270 */
[----:B-1----:R-:W-:-:S05]  /*2090*/  FMUL R20, R15, R18 ;  /* 0x000000120f147220 */ /* 0x002fca0000400000 */
[----:B------:R-:W-:Y:S02]  /*20a0*/  FSETP.NEU.AND P0, PT, R20, 1, PT ;  /* 0x3f8000001400780b */ /* 0x000fe40003f0d000 */
[----:B0-----:R-:W-:-:S11]  /*20b0*/  LEA R17, R22, R17, 0x18 ;  /* 0x0000001116117211 */ /* 0x001fd600078ec0ff */
[-C--:B------:R-:W-:Y:S01]  /*20c0*/  @P0 FSETP.GT.AND P2, PT, R20, R9.reuse, PT ;  /* 0x000000091400020b */ /* 0x080fe20003f44000 */
[----:B------:R-:W-:Y:S02]  /*20d0*/  IMAD R17, R16, 0x4, R17 ;  /* 0x0000000410117824 */ /* 0x000fe400078e0211 */
[----:B------:R-:W-:Y:S01]  /*20e0*/  @P0 FADD R8, R8, R20 ;  /* 0x0000001408080221 */ /* 0x000fe20000000000 */
[C---:B------:R-:W-:Y:S02]  /*20f0*/  @P0 FSEL R9, R20.reuse, R9, P2 ;  /* 0x0000000914090208 */ /* 0x040fe40001000000 */
[----:B------:R-:W0:Y:S02]  /*2100*/  @P0 LDS R16, [R17] ;  /* 0x0000000011100984 */ /* 0x000e240000000800 */
[----:B0-----:R-:W-:Y:S01]  /*2110*/  @P0 FFMA R11, R20, R16, R11 ;  /* 0x00000010140b0223 */ /* 0x001fe2000000000b */
[----:B------:R-:W-:Y:S06]  /*2120*/  @!P3 BRA `(.L_x_21) ;  /* 0x00000000002cb947 */ /* 0x000fec0003800000 */
[----:B------:R-:W-:Y:S01]  /*2130*/  ISETP.EQ.OR P2, PT, R19, 0x2, !P0 ;  /* 0x000000021300780c */ /* 0x000fe20004742670 */
[----:B------:R-:W0:Y:S01]  /*2140*/  @P0 LDS R16, [R17+0x4] ;  /* 0x0000040011100984 */ /* 0x000e220000000800 */
[----:B------:R-:W-:Y:S01]  /*2150*/  @P0 FSETP.GT.AND P3, PT, R20, R9, PT ;  /* 0x000000091400020b */ /* 0x000fe20003f64000 */
[----:B------:R-:W-:-:S03]  /*2160*/  @P0 FADD R8, R8, R20 ;  /* 0x0000001408080221 */ /* 0x000fc60000000000 */
[----:B------:R-:W-:-:S07]  /*2170*/  @P0 FSEL R9, R20, R9, P3 ;  /* 0x0000000914090208 */ /* 0x000fce0001800000 */
[----:B------:R-:W1:Y:S01]  /*2180*/  @!P2 LDS R18, [R17+0x8] ;  /* 0x000008001112a984 */ /* 0x000e620000000800 */
[----:B------:R-:W-:Y:S01]  /*2190*/  @!P2 FSETP.GT.AND P3, PT, R20, R9, PT ;  /* 0x000000091400a20b */ /* 0x000fe20003f64000 */
[----:B------:R-:W-:-:S03]  /*21a0*/  @!P2 FADD R8, R8, R20 ;  /* 0x000000140808a221 */ /* 0x000fc60000000000 */
[C---:B------:R-:W-:Y:S01]  /*21b0*/  @!P2 FSEL R9, R20.reuse, R9, P3 ;  /* 0x000000091409a208 */ /* 0x040fe20001800000 */
[----:B0-----:R-:W-:-:S04]  /*21c0*/  @P0 FFMA R11, R20, R16, R11 ;  /* 0x00000010140b0223 */ /* 0x001fc8000000000b */
[----:B-1----:R-:W-:-:S07]  /*21d0*/  @!P2 FFMA R11, R20, R18, R11 ;  /* 0x00000012140ba223 */ /* 0x002fce000000000b */
.L_x_21:
[----:B------:R-:W-:Y:S05]  /*21e0*/  @P1 BRA `(.L_x_24) ;  /* 0xffffffe4007c1947 */ /* 0x000fea000383ffff */
.L_x_3:
[----:B------:R-:W-:Y:S01]  /*21f0*/  FADD R17, R9, R8 ;  /* 0x0000000809117221 */ /* 0x000fe20000000000 */
[----:B-----5:R-:W-:Y:S01]  /*2200*/  FFMA R16, R4, R9, R11 ;  /* 0x0000000904107223 */ /* 0x020fe2000000000b */
[----:B------:R-:W-:Y:S02]  /*2210*/  BSSY.RECONVERGENT B0, `(.L_x_25) ;  /* 0x000000c000007945 */ /* 0x000fe40003800200 */
[----:B------:R-:W0:Y:S08]  /*2220*/  MUFU.RCP R0, R17 ;  /* 0x0000001100007308 */ /* 0x000e300000001000 */
[----:B------:R-:W1:Y:S01]  /*2230*/  FCHK P0, R16, R17 ;  /* 0x0000001110007302 */ /* 0x000e620000000000 */
[----:B0-----:R-:W-:-:S04]  /*2240*/  FFMA R5, -R17, R0, 1 ;  /* 0x3f80000011057423 */ /* 0x001fc80000000100 */
[----:B------:R-:W-:-:S04]  /*2250*/  FFMA R5, R0, R5, R0 ;  /* 0x0000000500057223 */ /* 0x000fc80000000000 */
[----:B------:R-:W-:-:S04]  /*2260*/  FFMA R0, R16, R5, RZ ;  /* 0x0000000510007223 */ /* 0x000fc800000000ff */
[----:B------:R-:W-:-:S04]  /*2270*/  FFMA R2, -R17, R0, R16 ;  /* 0x0000000011027223 */ /* 0x000fc80000000110 */
[----:B------:R-:W-:Y:S01]  /*2280*/  FFMA R7, R5, R2, R0 ;  /* 0x0000000205077223 */ /* 0x000fe20000000000 */
[----:B-1----:R-:W-:Y:S06]  /*2290*/  @!P0 BRA `(.L_x_26) ;  /* 0x00000000000c8947 */ /* 0x002fec0003800000 */
[----:B------:R-:W-:-:S07]  /*22a0*/  MOV R20, 0x22c0 ;  /* 0x000022c000147802 */ /* 0x000fce0000000f00 */
[----:B------:R-:W-:Y:S05]  /*22b0*/  CALL.REL.NOINC `($__internal_0_$__cuda_sm3x_div_rn_noftz_f32_slowpath) ;  /* 0x0000000000187944 */ /* 0x000fea0003c00000 */
[----:B------:R-:W-:-:S07]  /*22c0*/  MOV R7, R16 ;  /* 0x0000001000077202 */ /* 0x000fce0000000f00 */
.L_x_26:
[----:B------:R-:W-:Y:S05]  /*22d0*/  BSYNC.RECONVERGENT B0 ;  /* 0x0000000000007941 */ /* 0x000fea0003800200 */
.L_x_25:
[----:B------:R-:W0:Y:S02]  /*22e0*/  LDC.64 R4, c[0x0][0x380] ;  /* 0x0000e000ff047b82 */ /* 0x000e240000000a00 */
[----:B0-----:R-:W-:-:S05]  /*22f0*/  IMAD.WIDE R2, R3, 0x4, R4 ;  /* 0x0000000403027825 */ /* 0x001fca00078e0204 */
[----:B------:R-:W-:Y:S01]  /*2300*/  STG.E desc[UR8][R2.64], R7 ;  /* 0x0000000702007986 */ /* 0x000fe2000c101908 */
[----:B------:R-:W-:Y:S05]  /*2310*/  EXIT ;  /* 0x000000000000794d */ /* 0x000fea0003800000 */
        .weak           $__internal_0_$__cuda_sm3x_div_rn_noftz_f32_slowpath
        .type           $__internal_0_$__cuda_sm3x_div_rn_noftz_f32_slowpath,@function
        .size           $__internal_0_$__cuda_sm3x_div_rn_noftz_f32_slowpath,(.L_x_39 - $__internal_0_$__cuda_sm3x_div_rn_noftz_f32_slowpath)
$__internal_0_$__cuda_sm3x_div_rn_noftz_f32_slowpath:
[----:B------:R-:W-:Y:S01]  /*2320*/  SHF.R.U32.HI R21, RZ, 0x17, R17 ;  /* 0x00000017ff157819 */ /* 0x000fe20000011611 */
[----:B------:R-:W-:Y:S01]  /*2330*/  BSSY.RECONVERGENT B1, `(.L_x_27) ;  /* 0x0000062000017945 */ /* 0x000fe20003800200 */
[----:B------:R-:W-:Y:S02]  /*2340*/  SHF.R.U32.HI R19, RZ, 0x17, R16 ;  /* 0x00000017ff137819 */ /* 0x000fe40000011610 */
[----:B------:R-:W-:Y:S02]  /*2350*/  LOP3.LUT R21, R21, 0xff, RZ, 0xc0, !PT ;  /* 0x000000ff15157812 */ /* 0x000fe400078ec0ff */
[----:B------:R-:W-:Y:S02]  /*2360*/  LOP3.LUT R24, R19, 0xff, RZ, 0xc0, !PT ;  /* 0x000000ff13187812 */ /* 0x000fe400078ec0ff */
[----:B------:R-:W-:-:S03]  /*2370*/  IADD3 R23, PT, PT, R21, -0x1, RZ ;  /* 0xffffffff15177810 */ /* 0x000fc60007ffe0ff */
[----:B------:R-:W-:Y:S01]  /*2380*/  VIADD R22, R24, 0xffffffff ;  /* 0xffffffff18167836 */ /* 0x000fe20000000000 */
[----:B------:R-:W-:-:S04]  /*2390*/  ISETP.GT.U32.AND P0, PT, R23, 0xfd, PT ;  /* 0x000000fd1700780c */ /* 0x000fc80003f04070 */
[----:B------:R-:W-:-:S13]  /*23a0*/  ISETP.GT.U32.OR P0, PT, R22, 0xfd, P0 ;  /* 0x000000fd1600780c */ /* 0x000fda0000704470 */
[----:B------:R-:W-:Y:S01]  /*23b0*/  @!P0 MOV R19, RZ ;  /* 0x000000ff00138202 */ /* 0x000fe20000000f00 */
[----:B------:R-:W-:Y:S06]  /*23c0*/  @!P0 BRA `(.L_x_28) ;  /* 0x00000000005c8947 */ /* 0x000fec0003800000 */
[----:B------:R-:W-:Y:S02]  /*23d0*/  FSETP.GTU.FTZ.AND P0, PT, |R16|, +INF , PT ;  /* 0x7f8000001000780b */ /* 0x000fe40003f1c200 */
[----:B------:R-:W-:-:S04]  /*23e0*/  FSETP.GTU.FTZ.AND P2, PT, |R17|, +INF , PT ;  /* 0x7f8000001100780b */ /* 0x000fc80003f5c200 */
[----:B------:R-:W-:-:S13]  /*23f0*/  PLOP3.LUT P0, PT, P0, P2, PT, 0xf8, 0x8f ;  /* 0x00000000008f781c */ /* 0x000fda0000705f70 */
[----:B------:R-:W-:Y:S05]  /*2400*/  @P0 BRA `(.L_x_29) ;  /* 0x00000004004c0947 */ /* 0x000fea0003800000 */
[----:B------:R-:W-:-:S13]  /*2410*/  LOP3.LUT P0, RZ, R17, 0x7fffffff, R16, 0xc8, !PT ;  /* 0x7fffffff11ff7812 */ /* 0x000fda000780c810 */
[----:B------:R-:W-:Y:S05]  /*2420*/  @!P0 BRA `(.L_x_30) ;  /* 0x00000004003c8947 */ /* 0x000fea0003800000 */
[C---:B------:R-:W-:Y:S02]  /*2430*/  FSETP.NEU.FTZ.AND P3, PT, |R16|.reuse, +INF , PT ;  /* 0x7f8000001000780b */ /* 0x040fe40003f7d200 */
[----:B------:R-:W-:Y:S02]  /*2440*/  FSETP.NEU.FTZ.AND P2, PT, |R17|, +INF , PT ;  /* 0x7f8000001100780b */ /* 0x000fe40003f5d200 */
[----:B------:R-:W-:-:S11]  /*2450*/  FSETP.NEU.FTZ.AND P0, PT, |R16|, +INF , PT ;  /* 0x7f8000001000780b */ /* 0x000fd60003f1d200 */
[----:B------:R-:W-:Y:S05]  /*2460*/  @!P2 BRA !P3, `(.L_x_30) ;  /* 0x00000004002ca947 */ /* 0x000fea0005800000 */
[----:B------:R-:W-:-:S04]  /*2470*/  LOP3.LUT P3, RZ, R16, 0x7fffffff, RZ, 0xc0, !PT ;  /* 0x7fffffff10ff7812 */ /* 0x000fc8000786c0ff */
[----:B------:R-:W-:-:S13]  /*2480*/  PLOP3.LUT P2, PT, P2, P3, PT, 0x2f, 0xf2 ;  /* 0x0000000000f2781c */ /* 0x000fda0001746577 */
[----:B------:R-:W-:Y:S05]  /*2490*/  @P2 BRA `(.L_x_31) ;  /* 0x0000000400182947 */ /* 0x000fea0003800000 */
[----:B------:R-:W-:-:S04]  /*24a0*/  LOP3.LUT P2, RZ, R17, 0x7fffffff, RZ, 0xc0, !PT ;  /* 0x7fffffff11ff7812 */ /* 0x000fc8000784c0ff */
[----:B------:R-:W-:-:S13]  /*24b0*/  PLOP3.LUT P0, PT, P0, P2, PT, 0x2f, 0xf2 ;  /* 0x0000000000f2781c */ /* 0x000fda0000704577 */
[----:B------:R-:W-:Y:S05]  /*24c0*/  @P0 BRA `(.L_x_32) ;  /* 0x0000000400000947 */ /* 0x000fea0003800000 */
[----:B------:R-:W-:Y:S02]  /*24d0*/  ISETP.GE.AND P0, PT, R22, RZ, PT ;  /* 0x000000ff1600720c */ /* 0x000fe40003f06270 */
[----:B------:R-:W-:-:S11]  /*24e0*/  ISETP.GE.AND P2, PT, R23, RZ, PT ;  /* 0x000000ff1700720c */ /* 0x000fd60003f46270 */
[----:B------:R-:W-:Y:S01]  /*24f0*/  @P0 MOV R19, RZ ;  /* 0x000000ff00130202 */ /* 0x000fe20000000f00 */
[----:B------:R-:W-:Y:S02]  /*2500*/  @!P0 IMAD.MOV.U32 R19, RZ, RZ, -0x40 ;  /* 0xffffffc0ff138424 */ /* 0x000fe400078e00ff */
[----:B------:R-:W-:Y:S01]  /*2510*/  @!P0 FFMA R16, R16, 1.84467440737095516160e+19, RZ ;  /* 0x5f80000010108823 */ /* 0x000fe200000000ff */
[----:B------:R-:W-:Y:S02]  /*2520*/  @!P2 FFMA R17, R17, 1.84467440737095516160e+19, RZ ;  /* 0x5f8000001111a823 */ /* 0x000fe400000000ff */
[----:B------:R-:W-:-:S07]  /*2530*/  @!P2 IADD3 R19, PT, PT, R19, 0x40, RZ ;  /* 0x000000401313a810 */ /* 0x000fce0007ffe0ff */
.L_x_28:
[----:B------:R-:W-:Y:S01]  /*2540*/  LEA R22, R21, 0xc0800000, 0x17 ;  /* 0xc080000015167811 */ /* 0x000fe200078eb8ff */
[----:B------:R-:W-:Y:S03]  /*2550*/  BSSY.RECONVERGENT B2, `(.L_x_33) ;  /* 0x0000036000027945 */ /* 0x000fe60003800200 */
[----:B------:R-:W-:Y:S01]  /*2560*/  IADD3 R22, PT, PT, -R22, R17, RZ ;  /* 0x0000001116167210 */ /* 0x000fe20007ffe1ff */
[----:B------:R-:W-:-:S03]  /*2570*/  VIADD R17, R24, 0xffffff81 ;  /* 0xffffff8118117836 */ /* 0x000fc60000000000 */
[----:B------:R0:W1:Y:S01]  /*2580*/  MUFU.RCP R23, R22 ;  /* 0x0000001600177308 */ /* 0x0000620000001000 */
[----:B------:R-:W-:Y:S01]  /*2590*/  FADD.FTZ R25, -R22, -RZ ;  /* 0x800000ff16197221 */ /* 0x000fe20000010100 */
[C---:B------:R-:W-:Y:S01]  /*25a0*/  IMAD R16, R17.reuse, -0x800000, R16 ;  /* 0xff80000011107824 */ /* 0x040fe200078e0210 */
[----:B0-----:R-:W-:-:S04]  /*25b0*/  IADD3 R22, PT, PT, R17, 0x7f, -R21 ;  /* 0x0000007f11167810 */ /* 0x001fc80007ffe815 */
[----:B------:R-:W-:Y:S01]  /*25c0*/  IADD3 R22, PT, PT, R22, R19, RZ ;  /* 0x0000001316167210 */ /* 0x000fe20007ffe0ff */
[----:B-1----:R-:W-:-:S04]  /*25d0*/  FFMA R24, R23, R25, 1 ;  /* 0x3f80000017187423 */ /* 0x002fc80000000019 */
[----:B------:R-:W-:-:S04]  /*25e0*/  FFMA R26, R23, R24, R23 ;  /* 0x00000018171a7223 */ /* 0x000fc80000000017 */
[----:B------:R-:W-:-:S04]  /*25f0*/  FFMA R23, R16, R26, RZ ;  /* 0x0000001a10177223 */ /* 0x000fc800000000ff */
[----:B------:R-:W-:-:S04]  /*2600*/  FFMA R24, R25, R23, R16 ;  /* 0x0000001719187223 */ /* 0x000fc80000000010 */
[----:B------:R-:W-:-:S04]  /*2610*/  FFMA R23, R26, R24, R23 ;  /* 0x000000181a177223 */ /* 0x000fc80000000017 */
[----:B------:R-:W-:-:S04]  /*2620*/  FFMA R24, R25, R23, R16 ;  /* 0x0000001719187223 */ /* 0x000fc80000000010 */
[----:B------:R-:W-:-:S05]  /*2630*/  FFMA R16, R26, R24, R23 ;  /* 0x000000181a107223 */ /* 0x000fca0000000017 */
[----:B------:R-:W-:-:S04]  /*2640*/  SHF.R.U32.HI R17, RZ, 0x17, R16 ;  /* 0x00000017ff117819 */ /* 0x000fc80000011610 */
[----:B------:R-:W-:-:S04]  /*2650*/  LOP3.LUT R17, R17, 0xff, RZ, 0xc0, !PT ;  /* 0x000000ff11117812 */ /* 0x000fc800078ec0ff */
[----:B------:R-:W-:-:S05]  /*2660*/  IADD3 R21, PT, PT, R17, R22, RZ ;  /* 0x0000001611157210 */ /* 0x000fca0007ffe0ff */
[----:B------:R-:W-:-:S05]  /*2670*/  VIADD R17, R21, 0xffffffff ;  /* 0xffffffff15117836 */ /* 0x000fca0000000000 */
[----:B------:R-:W-:-:S13]  /*2680*/  ISETP.GE.U32.AND P0, PT, R17, 0xfe, PT ;  /* 0x000000fe1100780c */ /* 0x000fda0003f06070 */
[----:B------:R-:W-:Y:S05]  /*2690*/  @!P0 BRA `(.L_x_34) ;  /* 0x0000000000808947 */ /* 0x000fea0003800000 */
[----:B------:R-:W-:-:S13]  /*26a0*/  ISETP.GT.AND P0, PT, R21, 0xfe, PT ;  /* 0x000000fe1500780c */ /* 0x000fda0003f04270 */
[----:B------:R-:W-:Y:S05]  /*26b0*/  @P0 BRA `(.L_x_35) ;  /* 0x00000000006c0947 */ /* 0x000fea0003800000 */
[----:B------:R-:W-:-:S13]  /*26c0*/  ISETP.GE.AND P0, PT, R21, 0x1, PT ;  /* 0x000000011500780c */ /* 0x000fda0003f06270 */
[----:B------:R-:W-:Y:S05]  /*26d0*/  @P0 BRA `(.L_x_36) ;  /* 0x0000000000740947 */ /* 0x000fea0003800000 */
[----:B------:R-:W-:Y:S02]  /*26e0*/  ISETP.GE.AND P0, PT, R21, -0x18, PT ;  /* 0xffffffe81500780c */ /* 0x000fe40003f06270 */
[----:B------:R-:W-:-:S11]  /*26f0*/  LOP3.LUT R16, R16, 0x80000000, RZ, 0xc0, !PT ;  /* 0x8000000010107812 */ /* 0x000fd600078ec0ff */
[----:B------:R-:W-:Y:S05]  /*2700*/  @!P0 BRA `(.L_x_36) ;  /* 0x0000000000688947 */ /* 0x000fea0003800000 */
[CCC-:B------:R-:W-:Y:S01]  /*2710*/  FFMA.RZ R17, R26.reuse, R24.reuse, R23.reuse ;  /* 0x000000181a117223 */ /* 0x1c0fe2000000c017 */
[CCC-:B------:R-:W-:Y:S01]  /*2720*/  FFMA.RM R22, R26.reuse, R24.reuse, R23.reuse ;  /* 0x000000181a167223 */ /* 0x1c0fe20000004017 */
[C---:B------:R-:W-:Y:S02]  /*2730*/  ISETP.NE.AND P3, PT, R21.reuse, RZ, PT ;  /* 0x000000ff1500720c */ /* 0x040fe40003f65270 */
[----:B------:R-:W-:Y:S02]  /*2740*/  ISETP.NE.AND P2, PT, R21, RZ, PT ;  /* 0x000000ff1500720c */ /* 0x000fe40003f45270 */
[----:B------:R-:W-:Y:S01]  /*2750*/  LOP3.LUT R19, R17, 0x7fffff, RZ, 0xc0, !PT ;  /* 0x007fffff11137812 */ /* 0x000fe200078ec0ff */
[----:B------:R-:W-:Y:S01]  /*2760*/  FFMA.RP R17, R26, R24, R23 ;  /* 0x000000181a117223 */ /* 0x000fe20000008017 */
[----:B------:R-:W-:Y:S02]  /*2770*/  IADD3 R24, PT, PT, R21, 0x20, RZ ;  /* 0x0000002015187810 */ /* 0x000fe40007ffe0ff */
[----:B------:R-:W-:-:S02]  /*2780*/  LOP3.LUT R19, R19, 0x800000, RZ, 0xfc, !PT ;  /* 0x0080000013137812 */ /* 0x000fc400078efcff */
[----:B------:R-:W-:Y:S02]  /*2790*/  IADD3 R21, PT, PT, -R21, RZ, RZ ;  /* 0x000000ff15157210 */ /* 0x000fe40007ffe1ff */
[----:B------:R-:W-:Y:S02]  /*27a0*/  SHF.L.U32 R24, R19, R24, RZ ;  /* 0x0000001813187219 */ /* 0x000fe400000006ff */
[----:B------:R-:W-:Y:S02]  /*27b0*/  FSETP.NEU.FTZ.AND P0, PT, R17, R22, PT ;  /* 0x000000161100720b */ /* 0x000fe40003f1d000 */
[----:B------:R-:W-:Y:S02]  /*27c0*/  SEL R22, R21, RZ, P3 ;  /* 0x000000ff15167207 */ /* 0x000fe40001800000 */
[----:B------:R-:W-:Y:S02]  /*27d0*/  ISETP.NE.AND P2, PT, R24, RZ, P2 ;  /* 0x000000ff1800720c */ /* 0x000fe40001745270 */
[----:B------:R-:W-:-:S02]  /*27e0*/  SHF.R.U32.HI R22, RZ, R22, R19 ;  /* 0x00000016ff167219 */ /* 0x000fc40000011613 */
[----:B------:R-:W-:Y:S02]  /*27f0*/  PLOP3.LUT P0, PT, P0, P2, PT, 0xf8, 0x8f ;  /* 0x00000000008f781c */ /* 0x000fe40000705f70 */
[----:B------:R-:W-:Y:S02]  /*2800*/  SHF.R.U32.HI R24, RZ, 0x1, R22 ;  /* 0x00000001ff187819 */ /* 0x000fe40000011616 */
[----:B------:R-:W-:-:S04]  /*2810*/  SEL R17, RZ, 0x1, !P0 ;  /* 0x00000001ff117807 */ /* 0x000fc80004000000 */
[----:B------:R-:W-:-:S04]  /*2820*/  LOP3.LUT R17, R17, 0x1, R24, 0xf8, !PT ;  /* 0x0000000111117812 */ /* 0x000fc800078ef818 */
[----:B------:R-:W-:-:S05]  /*2830*/  LOP3.LUT R17, R17, R22, RZ, 0xc0, !PT ;  /* 0x0000001611117212 */ /* 0x000fca00078ec0ff */
[----:B------:R-:W-:-:S05]  /*2840*/  IMAD.IADD R17, R24, 0x1, R17 ;  /* 0x0000000118117824 */ /* 0x000fca00078e0211 */
[----:B------:R-:W-:Y:S01]  /*2850*/  LOP3.LUT R16, R17, R16, RZ, 0xfc, !PT ;  /* 0x0000001011107212 */ /* 0x000fe200078efcff */
[----:B------:R-:W-:Y:S06]  /*2860*/  BRA `(.L_x_36) ;  /* 0x0000000000107947 */ /* 0x000fec0003800000 */
.L_x_35:
[----:B------:R-:W-:-:S04]  /*2870*/  LOP3.LUT R16, R16, 0x80000000, RZ, 0xc0, !PT ;  /* 0x8000000010107812 */ /* 0x000fc800078ec0ff */
[----:B------:R-:W-:Y:S01]  /*2880*/  LOP3.LUT R16, R16, 0x7f800000, RZ, 0xfc, !PT ;  /* 0x7f80000010107812 */ /* 0x000fe200078efcff */
[----:B------:R-:W-:Y:S06]  /*2890*/  BRA `(.L_x_36) ;  /* 0x0000000000047947 */ /* 0x000fec0003800000 */
.L_x_34:
[----:B------:R-:W-:-:S07]  /*28a0*/  LEA R16, R22, R16, 0x17 ;  /* 0x0000001016107211 */ /* 0x000fce00078eb8ff */
.L_x_36:
[----:B------:R-:W-:Y:S05]  /*28b0*/  BSYNC.RECONVERGENT B2 ;  /* 0x0000000000027941 */ /* 0x000fea0003800200 */
.L_x_33:
[----:B------:R-:W-:Y:S05]  /*28c0*/  BRA `(.L_x_37) ;  /* 0x0000000000207947 */ /* 0x000fea0003800000 */
.L_x_32:
[----:B------:R-:W-:-:S04]  /*28d0*/  LOP3.LUT R16, R17, 0x80000000, R16, 0x48, !PT ;  /* 0x8000000011107812 */ /* 0x000fc800078e4810 */
[----:B------:R-:W-:Y:S01]  /*28e0*/  LOP3.LUT R16, R16, 0x7f800000, RZ, 0xfc, !PT ;  /* 0x7f80000010107812 */ /* 0x000fe200078efcff */
[----:B------:R-:W-:Y:S06]  /*28f0*/  BRA `(.L_x_37) ;  /* 0x0000000000147947 */ /* 0x000fec0003800000 */
.L_x_31:
[----:B------:R-:W-:Y:S01]  /*2900*/  LOP3.LUT R16, R17, 0x80000000, R16, 0x48, !PT ;  /* 0x8000000011107812 */ /* 0x000fe200078e4810 */
[----:B------:R-:W-:Y:S06]  /*2910*/  BRA `(.L_x_37) ;  /* 0x00000000000c7947 */ /* 0x000fec0003800000 */
.L_x_30:
[----:B------:R-:W0:Y:S01]  /*2920*/  MUFU.RSQ R16, -QNAN ;  /* 0xffc0000000107908 */ /* 0x000e220000001400 */
[----:B------:R-:W-:Y:S05]  /*2930*/  BRA `(.L_x_37) ;  /* 0x0000000000047947 */ /* 0x000fea0003800000 */
.L_x_29:
[----:B------:R-:W-:-:S07]  /*2940*/  FADD.FTZ R16, R16, R17 ;  /* 0x0000001110107221 */ /* 0x000fce0000010000 */
.L_x_37:
[----:B------:R-:W-:Y:S05]  /*2950*/  BSYNC.RECONVERGENT B1 ;  /* 0x0000000000017941 */ /* 0x000fea0003800200 */
.L_x_27:
[----:B------:R-:W-:-:S04]  /*2960*/  HFMA2 R21, -RZ, RZ, 0, 0 ;  /* 0x00000000ff157431 */ /* 0x000fc800000001ff */
[----:B0-----:R-:W-:Y:S05]  /*2970*/  RET.REL.NODEC R20 `(_Z10nlmSharedTPfPKfS1_iiif) ;  /* 0xffffffd414a07950 */ /* 0x001fea0003c3ffff */
.L_x_38:
[----:B------:R-:W-:-:S00]  /*2980*/  BRA `(.L_x_38) ;  /* 0xfffffffc00fc7947 */ /* 0x000fc0000383ffff */
[----:B------:R-:W-:-:S00]  /*2990*/  NOP ;  /* 0x0000000000007918 */ /* 0x000fc00000000000 */
        /* <DEDUP_REMOVED lines=14> */
.L_x_39:


//--------------------- .nv.shared._Z10nlmSharedTPfPKfS1_iiif --------------------------
	.section	.nv.shared._Z10nlmSharedTPfPKfS1_iiif,"aw",@nobits
	.sectionflags	@""
	.align	16
	.zero		1024


//--------------------- .nv.shared.reserved.0     --------------------------
	.section	.nv.shared.reserved.0,"aw",@nobits
	.weak		__nv_reservedSMEM_offset_0_alias
	.size		__nv_reservedSMEM_offset_0_alias, 0, 64
	.other		__nv_reservedSMEM_offset_0_alias,@"STO_CUDA_RESERVED_SHARED STV_DEFAULT"
__nv_reservedSMEM_offset_0_alias:
	.zero		0
	.zero		64


//--------------------- .nv.constant0._Z10nlmSharedTPfPKfS1_iiif --------------------------
	.section	.nv.constant0._Z10nlmSharedTPfPKfS1_iiif,"a",@progbits
	.sectionflags	@""
	.align	4
.nv.constant0._Z10nlmSharedTPfPKfS1_iiif:
	.zero		936


//--------------------- SYMBOLS --------------------------

	.type		.nv.reservedSmem.offset0,@object
	.size		.nv.reservedSmem.offset0,0x4
	.type		.nv.reservedSmem.cap,@object
	.size		.nv.reservedSmem.cap,0x4
